//
// Generated by NVIDIA NVVM Compiler
//
// Compiler Build ID: CL-36424714
// Cuda compilation tools, release 13.0, V13.0.88
// Based on NVVM 20.0.0
//

.version 9.0
.target sm_100
.address_size 64

	// .globl	_Z12renderKernelPhii6float3S0_S0_S0_fP8TriangleiP4BodyiP5LightifffffS0_fiPy
.global .align 4 .b8 __cudart_i2opi_f[24] = {65, 144, 67, 60, 153, 149, 98, 219, 192, 221, 52, 245, 209, 87, 39, 252, 41, 21, 68, 78, 110, 131, 249, 162};

.visible .entry _Z12renderKernelPhii6float3S0_S0_S0_fP8TriangleiP4BodyiP5LightifffffS0_fiPy(
	.param .u64 .ptr .align 1 _Z12renderKernelPhii6float3S0_S0_S0_fP8TriangleiP4BodyiP5LightifffffS0_fiPy_param_0,
	.param .u32 _Z12renderKernelPhii6float3S0_S0_S0_fP8TriangleiP4BodyiP5LightifffffS0_fiPy_param_1,
	.param .u32 _Z12renderKernelPhii6float3S0_S0_S0_fP8TriangleiP4BodyiP5LightifffffS0_fiPy_param_2,
	.param .align 4 .b8 _Z12renderKernelPhii6float3S0_S0_S0_fP8TriangleiP4BodyiP5LightifffffS0_fiPy_param_3[12],
	.param .align 4 .b8 _Z12renderKernelPhii6float3S0_S0_S0_fP8TriangleiP4BodyiP5LightifffffS0_fiPy_param_4[12],
	.param .align 4 .b8 _Z12renderKernelPhii6float3S0_S0_S0_fP8TriangleiP4BodyiP5LightifffffS0_fiPy_param_5[12],
	.param .align 4 .b8 _Z12renderKernelPhii6float3S0_S0_S0_fP8TriangleiP4BodyiP5LightifffffS0_fiPy_param_6[12],
	.param .f32 _Z12renderKernelPhii6float3S0_S0_S0_fP8TriangleiP4BodyiP5LightifffffS0_fiPy_param_7,
	.param .u64 .ptr .align 1 _Z12renderKernelPhii6float3S0_S0_S0_fP8TriangleiP4BodyiP5LightifffffS0_fiPy_param_8,
	.param .u32 _Z12renderKernelPhii6float3S0_S0_S0_fP8TriangleiP4BodyiP5LightifffffS0_fiPy_param_9,
	.param .u64 .ptr .align 1 _Z12renderKernelPhii6float3S0_S0_S0_fP8TriangleiP4BodyiP5LightifffffS0_fiPy_param_10,
	.param .u32 _Z12renderKernelPhii6float3S0_S0_S0_fP8TriangleiP4BodyiP5LightifffffS0_fiPy_param_11,
	.param .u64 .ptr .align 1 _Z12renderKernelPhii6float3S0_S0_S0_fP8TriangleiP4BodyiP5LightifffffS0_fiPy_param_12,
	.param .u32 _Z12renderKernelPhii6float3S0_S0_S0_fP8TriangleiP4BodyiP5LightifffffS0_fiPy_param_13,
	.param .f32 _Z12renderKernelPhii6float3S0_S0_S0_fP8TriangleiP4BodyiP5LightifffffS0_fiPy_param_14,
	.param .f32 _Z12renderKernelPhii6float3S0_S0_S0_fP8TriangleiP4BodyiP5LightifffffS0_fiPy_param_15,
	.param .f32 _Z12renderKernelPhii6float3S0_S0_S0_fP8TriangleiP4BodyiP5LightifffffS0_fiPy_param_16,
	.param .f32 _Z12renderKernelPhii6float3S0_S0_S0_fP8TriangleiP4BodyiP5LightifffffS0_fiPy_param_17,
	.param .f32 _Z12renderKernelPhii6float3S0_S0_S0_fP8TriangleiP4BodyiP5LightifffffS0_fiPy_param_18,
	.param .align 4 .b8 _Z12renderKernelPhii6float3S0_S0_S0_fP8TriangleiP4BodyiP5LightifffffS0_fiPy_param_19[12],
	.param .f32 _Z12renderKernelPhii6float3S0_S0_S0_fP8TriangleiP4BodyiP5LightifffffS0_fiPy_param_20,
	.param .u32 _Z12renderKernelPhii6float3S0_S0_S0_fP8TriangleiP4BodyiP5LightifffffS0_fiPy_param_21,
	.param .u64 .ptr .align 1 _Z12renderKernelPhii6float3S0_S0_S0_fP8TriangleiP4BodyiP5LightifffffS0_fiPy_param_22
)
{
	.local .align 4 .b8 	__local_depot0[28];
	.reg .b64 	%SP;
	.reg .b64 	%SPL;
	.reg .pred 	%p<109>;
	.reg .b16 	%rs<2>;
	.reg .b32 	%r<101>;
	.reg .b32 	%f<633>;
	.reg .b64 	%rd<47>;
	.reg .b64 	%fd<3>;

	mov.u64 	%SPL, __local_depot0;
	ld.param.f32 	%f296, [_Z12renderKernelPhii6float3S0_S0_S0_fP8TriangleiP4BodyiP5LightifffffS0_fiPy_param_19+8];
	ld.param.f32 	%f295, [_Z12renderKernelPhii6float3S0_S0_S0_fP8TriangleiP4BodyiP5LightifffffS0_fiPy_param_19+4];
	ld.param.f32 	%f294, [_Z12renderKernelPhii6float3S0_S0_S0_fP8TriangleiP4BodyiP5LightifffffS0_fiPy_param_19];
	ld.param.f32 	%f287, [_Z12renderKernelPhii6float3S0_S0_S0_fP8TriangleiP4BodyiP5LightifffffS0_fiPy_param_6+8];
	ld.param.f32 	%f286, [_Z12renderKernelPhii6float3S0_S0_S0_fP8TriangleiP4BodyiP5LightifffffS0_fiPy_param_6+4];
	ld.param.f32 	%f285, [_Z12renderKernelPhii6float3S0_S0_S0_fP8TriangleiP4BodyiP5LightifffffS0_fiPy_param_6];
	ld.param.f32 	%f284, [_Z12renderKernelPhii6float3S0_S0_S0_fP8TriangleiP4BodyiP5LightifffffS0_fiPy_param_5+8];
	ld.param.f32 	%f283, [_Z12renderKernelPhii6float3S0_S0_S0_fP8TriangleiP4BodyiP5LightifffffS0_fiPy_param_5+4];
	ld.param.f32 	%f282, [_Z12renderKernelPhii6float3S0_S0_S0_fP8TriangleiP4BodyiP5LightifffffS0_fiPy_param_5];
	ld.param.f32 	%f281, [_Z12renderKernelPhii6float3S0_S0_S0_fP8TriangleiP4BodyiP5LightifffffS0_fiPy_param_4+8];
	ld.param.f32 	%f280, [_Z12renderKernelPhii6float3S0_S0_S0_fP8TriangleiP4BodyiP5LightifffffS0_fiPy_param_4+4];
	ld.param.f32 	%f279, [_Z12renderKernelPhii6float3S0_S0_S0_fP8TriangleiP4BodyiP5LightifffffS0_fiPy_param_4];
	ld.param.f32 	%f278, [_Z12renderKernelPhii6float3S0_S0_S0_fP8TriangleiP4BodyiP5LightifffffS0_fiPy_param_3+8];
	ld.param.f32 	%f277, [_Z12renderKernelPhii6float3S0_S0_S0_fP8TriangleiP4BodyiP5LightifffffS0_fiPy_param_3+4];
	ld.param.f32 	%f276, [_Z12renderKernelPhii6float3S0_S0_S0_fP8TriangleiP4BodyiP5LightifffffS0_fiPy_param_3];
	ld.param.u32 	%r36, [_Z12renderKernelPhii6float3S0_S0_S0_fP8TriangleiP4BodyiP5LightifffffS0_fiPy_param_1];
	ld.param.u32 	%r41, [_Z12renderKernelPhii6float3S0_S0_S0_fP8TriangleiP4BodyiP5LightifffffS0_fiPy_param_2];
	ld.param.f32 	%f288, [_Z12renderKernelPhii6float3S0_S0_S0_fP8TriangleiP4BodyiP5LightifffffS0_fiPy_param_7];
	ld.param.u64 	%rd16, [_Z12renderKernelPhii6float3S0_S0_S0_fP8TriangleiP4BodyiP5LightifffffS0_fiPy_param_8];
	ld.param.u32 	%r38, [_Z12renderKernelPhii6float3S0_S0_S0_fP8TriangleiP4BodyiP5LightifffffS0_fiPy_param_9];
	ld.param.u64 	%rd17, [_Z12renderKernelPhii6float3S0_S0_S0_fP8TriangleiP4BodyiP5LightifffffS0_fiPy_param_12];
	ld.param.u32 	%r39, [_Z12renderKernelPhii6float3S0_S0_S0_fP8TriangleiP4BodyiP5LightifffffS0_fiPy_param_13];
	ld.param.f32 	%f289, [_Z12renderKernelPhii6float3S0_S0_S0_fP8TriangleiP4BodyiP5LightifffffS0_fiPy_param_14];
	ld.param.u32 	%r40, [_Z12renderKernelPhii6float3S0_S0_S0_fP8TriangleiP4BodyiP5LightifffffS0_fiPy_param_21];
	ld.param.u64 	%rd15, [_Z12renderKernelPhii6float3S0_S0_S0_fP8TriangleiP4BodyiP5LightifffffS0_fiPy_param_22];
	cvta.to.global.u64 	%rd1, %rd16;
	cvta.to.global.u64 	%rd2, %rd17;
	add.u64 	%rd3, %SPL, 0;
	mov.u32 	%r42, %ctaid.x;
	mov.u32 	%r43, %ntid.x;
	mov.u32 	%r44, %tid.x;
	mad.lo.s32 	%r1, %r42, %r43, %r44;
	mov.u32 	%r45, %ctaid.y;
	mov.u32 	%r46, %ntid.y;
	mov.u32 	%r47, %tid.y;
	mad.lo.s32 	%r48, %r45, %r46, %r47;
	setp.ge.s32 	%p10, %r1, %r36;
	setp.ge.s32 	%p11, %r48, %r41;
	or.pred  	%p12, %p10, %p11;
	@%p12 bra 	$L__BB0_64;
	cvt.rn.f32.s32 	%f1, %r36;
	cvt.rn.f32.u32 	%f2, %r41;
	mul.f32 	%f3, %f288, 0f3F000000;
	mul.f32 	%f297, %f3, 0f3F22F983;
	cvt.rni.s32.f32 	%r90, %f297;
	cvt.rn.f32.s32 	%f298, %r90;
	fma.rn.f32 	%f299, %f298, 0fBFC90FDA, %f3;
	fma.rn.f32 	%f300, %f298, 0fB3A22168, %f299;
	fma.rn.f32 	%f509, %f298, 0fA7C234C5, %f300;
	abs.f32 	%f5, %f3;
	setp.ltu.f32 	%p13, %f5, 0f47CE4780;
	@%p13 bra 	$L__BB0_9;
	setp.neu.f32 	%p14, %f5, 0f7F800000;
	@%p14 bra 	$L__BB0_4;
	mov.f32 	%f303, 0f00000000;
	mul.rn.f32 	%f509, %f3, %f303;
	mov.b32 	%r90, 0;
	bra.uni 	$L__BB0_9;
$L__BB0_4:
	mov.b32 	%r4, %f3;
	shl.b32 	%r50, %r4, 8;
	or.b32  	%r5, %r50, -2147483648;
	mov.b64 	%rd45, 0;
	mov.b32 	%r87, 0;
	mov.u64 	%rd21, __cudart_i2opi_f;
$L__BB0_5:
	.pragma "nounroll";
	mul.wide.u32 	%rd20, %r87, 4;
	add.s64 	%rd22, %rd21, %rd20;
	ld.global.nc.u32 	%r51, [%rd22];
	mad.wide.u32 	%rd23, %r51, %r5, %rd45;
	shr.u64 	%rd45, %rd23, 32;
	add.s64 	%rd24, %rd3, %rd20;
	st.local.u32 	[%rd24], %rd23;
	add.s32 	%r87, %r87, 1;
	setp.ne.s32 	%p15, %r87, 6;
	@%p15 bra 	$L__BB0_5;
	shr.u32 	%r52, %r4, 23;
	st.local.u32 	[%rd3+24], %rd45;
	and.b32  	%r8, %r52, 31;
	and.b32  	%r53, %r52, 224;
	add.s32 	%r54, %r53, -128;
	shr.u32 	%r55, %r54, 5;
	mul.wide.u32 	%rd25, %r55, 4;
	sub.s64 	%rd6, %rd3, %rd25;
	ld.local.u32 	%r88, [%rd6+24];
	ld.local.u32 	%r89, [%rd6+20];
	setp.eq.s32 	%p16, %r8, 0;
	@%p16 bra 	$L__BB0_8;
	shf.l.wrap.b32 	%r88, %r89, %r88, %r8;
	ld.local.u32 	%r56, [%rd6+16];
	shf.l.wrap.b32 	%r89, %r56, %r89, %r8;
$L__BB0_8:
	shr.u32 	%r57, %r88, 30;
	shf.l.wrap.b32 	%r58, %r89, %r88, 2;
	shl.b32 	%r59, %r89, 2;
	shr.u32 	%r60, %r58, 31;
	add.s32 	%r61, %r60, %r57;
	neg.s32 	%r62, %r61;
	setp.lt.s32 	%p17, %r4, 0;
	selp.b32 	%r90, %r62, %r61, %p17;
	xor.b32  	%r63, %r58, %r4;
	shr.s32 	%r64, %r58, 31;
	xor.b32  	%r65, %r64, %r58;
	xor.b32  	%r66, %r64, %r59;
	cvt.u64.u32 	%rd26, %r65;
	shl.b64 	%rd27, %rd26, 32;
	cvt.u64.u32 	%rd28, %r66;
	or.b64  	%rd29, %rd27, %rd28;
	cvt.rn.f64.s64 	%fd1, %rd29;
	mul.f64 	%fd2, %fd1, 0d3BF921FB54442D19;
	cvt.rn.f32.f64 	%f301, %fd2;
	neg.f32 	%f302, %f301;
	setp.lt.s32 	%p18, %r63, 0;
	selp.f32 	%f509, %f302, %f301, %p18;
$L__BB0_9:
	mul.f32 	%f305, %f509, %f509;
	fma.rn.f32 	%f306, %f305, 0f3C190000, 0f3B560000;
	fma.rn.f32 	%f307, %f306, %f305, 0f3CC70000;
	fma.rn.f32 	%f308, %f307, %f305, 0f3D5B0000;
	fma.rn.f32 	%f309, %f308, %f305, 0f3E089438;
	fma.rn.f32 	%f310, %f309, %f305, 0f3EAAAA88;
	mul.rn.f32 	%f311, %f305, %f509;
	fma.rn.f32 	%f312, %f310, %f311, %f509;
	abs.f32 	%f313, %f509;
	setp.eq.f32 	%p19, %f313, 0f3A00B43C;
	selp.f32 	%f314, %f509, %f312, %p19;
	and.b32  	%r68, %r90, 1;
	setp.eq.b32 	%p20, %r68, 1;
	neg.f32 	%f315, %f314;
	rcp.approx.ftz.f32 	%f316, %f315;
	selp.f32 	%f9, %f316, %f314, %p20;
	setp.lt.s32 	%p21, %r40, 1;
	mov.f32 	%f542, 0f00000000;
	mov.f32 	%f541, %f542;
	mov.f32 	%f540, %f542;
	@%p21 bra 	$L__BB0_63;
	cvt.rn.f32.u32 	%f10, %r40;
	cvt.rn.f32.s32 	%f11, %r1;
	add.f32 	%f15, %f289, 0f3A83126F;
	neg.s32 	%r17, %r38;
	cvta.to.global.u64 	%rd7, %rd15;
	div.rn.f32 	%f16, %f1, %f2;
	mov.f32 	%f540, 0f00000000;
	mov.b32 	%r91, 0;
	add.s64 	%rd8, %rd1, 24;
	mov.f32 	%f541, %f540;
	mov.f32 	%f542, %f540;
$L__BB0_11:
	cvt.rn.f32.u32 	%f319, %r91;
	add.f32 	%f320, %f319, 0f3F000000;
	div.rn.f32 	%f321, %f320, %f10;
	cvt.rn.f32.u32 	%f322, %r48;
	add.f32 	%f323, %f321, %f322;
	div.rn.f32 	%f324, %f323, %f2;
	add.f32 	%f325, %f324, %f324;
	mov.f32 	%f326, 0f3F800000;
	sub.f32 	%f327, %f326, %f325;
	mul.f32 	%f328, %f9, %f327;
	mul.f32 	%f35, %f282, %f328;
	mul.f32 	%f36, %f283, %f328;
	mul.f32 	%f37, %f284, %f328;
	mov.b32 	%r92, 0;
$L__BB0_12:
	atom.global.add.u64 	%rd30, [%rd7], 1;
	cvt.rn.f32.u32 	%f332, %r92;
	add.f32 	%f333, %f332, 0f3F000000;
	div.rn.f32 	%f334, %f333, %f10;
	add.f32 	%f335, %f334, %f11;
	div.rn.f32 	%f336, %f335, %f1;
	fma.rn.f32 	%f337, %f336, 0f40000000, 0fBF800000;
	mul.f32 	%f338, %f16, %f337;
	mul.f32 	%f339, %f9, %f338;
	fma.rn.f32 	%f340, %f285, %f339, %f279;
	fma.rn.f32 	%f341, %f286, %f339, %f280;
	fma.rn.f32 	%f342, %f287, %f339, %f281;
	add.f32 	%f56, %f35, %f340;
	add.f32 	%f57, %f36, %f341;
	add.f32 	%f58, %f37, %f342;
	mul.f32 	%f343, %f57, %f57;
	fma.rn.f32 	%f344, %f56, %f56, %f343;
	fma.rn.f32 	%f345, %f58, %f58, %f344;
	sqrt.rn.f32 	%f59, %f345;
	setp.leu.f32 	%p22, %f59, 0f358637BD;
	mov.f32 	%f546, 0f00000000;
	mov.f32 	%f547, %f546;
	mov.f32 	%f548, %f546;
	@%p22 bra 	$L__BB0_14;
	div.rn.f32 	%f546, %f56, %f59;
	div.rn.f32 	%f547, %f57, %f59;
	div.rn.f32 	%f548, %f58, %f59;
$L__BB0_14:
	setp.lt.s32 	%p23, %r38, 1;
	mov.b32 	%r95, -1;
	mov.f32 	%f570, 0f7149F2CA;
	@%p23 bra 	$L__BB0_24;
	mov.f32 	%f570, 0f7149F2CA;
	mov.b32 	%r95, -1;
	mov.u64 	%rd46, %rd8;
	mov.u32 	%r93, %r17;
$L__BB0_16:
	ld.global.f32 	%f348, [%rd46+-12];
	ld.global.f32 	%f80, [%rd46+-24];
	sub.f32 	%f81, %f348, %f80;
	ld.global.f32 	%f349, [%rd46+-8];
	ld.global.f32 	%f82, [%rd46+-20];
	sub.f32 	%f83, %f349, %f82;
	ld.global.f32 	%f350, [%rd46+-4];
	ld.global.f32 	%f84, [%rd46+-16];
	sub.f32 	%f85, %f350, %f84;
	ld.global.f32 	%f351, [%rd46];
	sub.f32 	%f86, %f351, %f80;
	ld.global.f32 	%f352, [%rd46+4];
	sub.f32 	%f87, %f352, %f82;
	ld.global.f32 	%f353, [%rd46+8];
	sub.f32 	%f88, %f353, %f84;
	mul.f32 	%f354, %f547, %f88;
	mul.f32 	%f355, %f548, %f87;
	sub.f32 	%f89, %f354, %f355;
	mul.f32 	%f356, %f548, %f86;
	mul.f32 	%f357, %f546, %f88;
	sub.f32 	%f90, %f356, %f357;
	mul.f32 	%f358, %f546, %f87;
	mul.f32 	%f359, %f547, %f86;
	sub.f32 	%f91, %f358, %f359;
	mul.f32 	%f360, %f83, %f90;
	fma.rn.f32 	%f361, %f81, %f89, %f360;
	fma.rn.f32 	%f92, %f85, %f91, %f361;
	abs.f32 	%f362, %f92;
	setp.lt.f32 	%p25, %f362, 0f358637BD;
	mov.pred 	%p103, 0;
	@%p25 bra 	$L__BB0_21;
	rcp.rn.f32 	%f93, %f92;
	sub.f32 	%f94, %f276, %f80;
	sub.f32 	%f95, %f277, %f82;
	sub.f32 	%f96, %f278, %f84;
	mul.f32 	%f363, %f90, %f95;
	fma.rn.f32 	%f364, %f89, %f94, %f363;
	fma.rn.f32 	%f365, %f91, %f96, %f364;
	mul.f32 	%f97, %f93, %f365;
	setp.lt.f32 	%p27, %f97, 0f00000000;
	setp.gt.f32 	%p28, %f97, 0f3F800000;
	or.pred  	%p29, %p27, %p28;
	@%p29 bra 	$L__BB0_21;
	mul.f32 	%f366, %f85, %f95;
	mul.f32 	%f367, %f83, %f96;
	sub.f32 	%f98, %f366, %f367;
	mul.f32 	%f368, %f81, %f96;
	mul.f32 	%f369, %f85, %f94;
	sub.f32 	%f99, %f368, %f369;
	mul.f32 	%f370, %f83, %f94;
	mul.f32 	%f371, %f81, %f95;
	sub.f32 	%f100, %f370, %f371;
	mul.f32 	%f372, %f547, %f99;
	fma.rn.f32 	%f373, %f546, %f98, %f372;
	fma.rn.f32 	%f374, %f548, %f100, %f373;
	mul.f32 	%f375, %f93, %f374;
	setp.lt.f32 	%p31, %f375, 0f00000000;
	add.f32 	%f376, %f97, %f375;
	setp.gt.f32 	%p32, %f376, 0f3F800000;
	or.pred  	%p33, %p31, %p32;
	@%p33 bra 	$L__BB0_21;
	mul.f32 	%f377, %f87, %f99;
	fma.rn.f32 	%f378, %f86, %f98, %f377;
	fma.rn.f32 	%f379, %f88, %f100, %f378;
	mul.f32 	%f563, %f93, %f379;
	setp.leu.f32 	%p35, %f563, 0f358637BD;
	@%p35 bra 	$L__BB0_21;
	ld.global.f32 	%f560, [%rd46+12];
	ld.global.f32 	%f561, [%rd46+16];
	ld.global.f32 	%f562, [%rd46+20];
	mov.pred 	%p103, -1;
$L__BB0_21:
	setp.geu.f32 	%p37, %f563, %f570;
	not.pred 	%p38, %p103;
	or.pred  	%p39, %p38, %p37;
	@%p39 bra 	$L__BB0_23;
	ld.global.u32 	%r95, [%rd46+24];
	fma.rn.f32 	%f564, %f546, %f563, %f276;
	fma.rn.f32 	%f565, %f547, %f563, %f277;
	fma.rn.f32 	%f566, %f548, %f563, %f278;
	mov.f32 	%f567, %f560;
	mov.f32 	%f568, %f561;
	mov.f32 	%f569, %f562;
	mov.f32 	%f570, %f563;
$L__BB0_23:
	add.s32 	%r93, %r93, 1;
	setp.ne.s32 	%p40, %r93, 0;
	add.s64 	%rd46, %rd46, 52;
	@%p40 bra 	$L__BB0_16;
$L__BB0_24:
	abs.f32 	%f380, %f548;
	setp.lt.f32 	%p42, %f380, 0f358637BD;
	mov.pred 	%p104, -1;
	@%p42 bra 	$L__BB0_27;
	sub.f32 	%f381, %f289, %f278;
	div.rn.f32 	%f534, %f381, %f548;
	setp.le.f32 	%p44, %f534, 0f00000000;
	@%p44 bra 	$L__BB0_27;
	ld.param.f32 	%f508, [_Z12renderKernelPhii6float3S0_S0_S0_fP8TriangleiP4BodyiP5LightifffffS0_fiPy_param_18];
	ld.param.f32 	%f507, [_Z12renderKernelPhii6float3S0_S0_S0_fP8TriangleiP4BodyiP5LightifffffS0_fiPy_param_17];
	ld.param.f32 	%f506, [_Z12renderKernelPhii6float3S0_S0_S0_fP8TriangleiP4BodyiP5LightifffffS0_fiPy_param_16];
	ld.param.f32 	%f505, [_Z12renderKernelPhii6float3S0_S0_S0_fP8TriangleiP4BodyiP5LightifffffS0_fiPy_param_15];
	fma.rn.f32 	%f536, %f546, %f534, %f276;
	fma.rn.f32 	%f535, %f547, %f534, %f277;
	setp.ltu.f32 	%p45, %f536, %f505;
	setp.gtu.f32 	%p46, %f536, %f506;
	or.pred  	%p47, %p45, %p46;
	setp.ltu.f32 	%p48, %f535, %f507;
	setp.gtu.f32 	%p49, %f535, %f508;
	or.pred  	%p50, %p48, %p49;
	or.pred  	%p104, %p47, %p50;
$L__BB0_27:
	setp.lt.f32 	%p52, %f534, %f570;
	not.pred 	%p53, %p104;
	and.pred  	%p54, %p53, %p52;
	@%p54 bra 	$L__BB0_45;
	setp.lt.s32 	%p78, %r95, 0;
	mov.f32 	%f627, 0f00000000;
	mov.f32 	%f628, %f627;
	mov.f32 	%f629, %f627;
	@%p78 bra 	$L__BB0_61;
	ld.param.u64 	%rd44, [_Z12renderKernelPhii6float3S0_S0_S0_fP8TriangleiP4BodyiP5LightifffffS0_fiPy_param_10];
	setp.lt.s32 	%p79, %r39, 1;
	cvta.to.global.u64 	%rd34, %rd44;
	mul.wide.u32 	%rd35, %r95, 40;
	add.s64 	%rd36, %rd34, %rd35;
	ld.global.f32 	%f136, [%rd36+12];
	ld.global.f32 	%f137, [%rd36+16];
	ld.global.f32 	%f138, [%rd36+20];
	mov.f32 	%f595, 0f00000000;
	mov.f32 	%f596, %f595;
	mov.f32 	%f597, %f595;
	@%p79 bra 	$L__BB0_44;
	fma.rn.f32 	%f139, %f567, 0f3A83126F, %f564;
	fma.rn.f32 	%f140, %f568, 0f3A83126F, %f565;
	fma.rn.f32 	%f141, %f569, 0f3A83126F, %f566;
	mov.f32 	%f597, 0f00000000;
	mov.b32 	%r97, 0;
	mov.f32 	%f596, %f597;
	mov.f32 	%f595, %f597;
$L__BB0_31:
	mul.wide.u32 	%rd37, %r97, 24;
	add.s64 	%rd11, %rd2, %rd37;
	ld.global.f32 	%f445, [%rd11];
	sub.f32 	%f146, %f445, %f564;
	ld.global.f32 	%f446, [%rd11+4];
	sub.f32 	%f147, %f446, %f565;
	ld.global.f32 	%f447, [%rd11+8];
	sub.f32 	%f148, %f447, %f566;
	mul.f32 	%f448, %f147, %f147;
	fma.rn.f32 	%f449, %f146, %f146, %f448;
	fma.rn.f32 	%f450, %f148, %f148, %f449;
	sqrt.rn.f32 	%f149, %f450;
	setp.leu.f32 	%p80, %f149, 0f358637BD;
	mov.f32 	%f589, 0f00000000;
	mov.f32 	%f590, %f589;
	mov.f32 	%f591, %f589;
	@%p80 bra 	$L__BB0_33;
	div.rn.f32 	%f589, %f146, %f149;
	div.rn.f32 	%f590, %f147, %f149;
	div.rn.f32 	%f591, %f148, %f149;
$L__BB0_33:
	setp.lt.s32 	%p82, %r38, 1;
	mul.f32 	%f451, %f568, %f590;
	fma.rn.f32 	%f452, %f567, %f589, %f451;
	fma.rn.f32 	%f159, %f569, %f591, %f452;
	mov.pred 	%p106, -1;
	@%p82 bra 	$L__BB0_41;
	mov.b32 	%r98, 0;
$L__BB0_35:
	mul.wide.u32 	%rd38, %r98, 52;
	add.s64 	%rd39, %rd1, %rd38;
	ld.global.f32 	%f453, [%rd39+12];
	ld.global.f32 	%f161, [%rd39];
	sub.f32 	%f162, %f453, %f161;
	ld.global.f32 	%f454, [%rd39+16];
	ld.global.f32 	%f163, [%rd39+4];
	sub.f32 	%f164, %f454, %f163;
	ld.global.f32 	%f455, [%rd39+20];
	ld.global.f32 	%f165, [%rd39+8];
	sub.f32 	%f166, %f455, %f165;
	ld.global.f32 	%f456, [%rd39+24];
	sub.f32 	%f167, %f456, %f161;
	ld.global.f32 	%f457, [%rd39+28];
	sub.f32 	%f168, %f457, %f163;
	ld.global.f32 	%f458, [%rd39+32];
	sub.f32 	%f169, %f458, %f165;
	mul.f32 	%f459, %f590, %f169;
	mul.f32 	%f460, %f591, %f168;
	sub.f32 	%f170, %f459, %f460;
	mul.f32 	%f461, %f591, %f167;
	mul.f32 	%f462, %f589, %f169;
	sub.f32 	%f171, %f461, %f462;
	mul.f32 	%f463, %f589, %f168;
	mul.f32 	%f464, %f590, %f167;
	sub.f32 	%f172, %f463, %f464;
	mul.f32 	%f465, %f164, %f171;
	fma.rn.f32 	%f466, %f162, %f170, %f465;
	fma.rn.f32 	%f173, %f166, %f172, %f466;
	abs.f32 	%f467, %f173;
	setp.lt.f32 	%p84, %f467, 0f358637BD;
	mov.pred 	%p105, -1;
	@%p84 bra 	$L__BB0_40;
	rcp.rn.f32 	%f174, %f173;
	sub.f32 	%f175, %f139, %f161;
	sub.f32 	%f176, %f140, %f163;
	sub.f32 	%f177, %f141, %f165;
	mul.f32 	%f468, %f171, %f176;
	fma.rn.f32 	%f469, %f170, %f175, %f468;
	fma.rn.f32 	%f470, %f172, %f177, %f469;
	mul.f32 	%f178, %f174, %f470;
	setp.lt.f32 	%p86, %f178, 0f00000000;
	setp.gt.f32 	%p87, %f178, 0f3F800000;
	or.pred  	%p88, %p86, %p87;
	@%p88 bra 	$L__BB0_40;
	mul.f32 	%f471, %f166, %f176;
	mul.f32 	%f472, %f164, %f177;
	sub.f32 	%f179, %f471, %f472;
	mul.f32 	%f473, %f162, %f177;
	mul.f32 	%f474, %f166, %f175;
	sub.f32 	%f180, %f473, %f474;
	mul.f32 	%f475, %f164, %f175;
	mul.f32 	%f476, %f162, %f176;
	sub.f32 	%f181, %f475, %f476;
	mul.f32 	%f477, %f590, %f180;
	fma.rn.f32 	%f478, %f589, %f179, %f477;
	fma.rn.f32 	%f479, %f591, %f181, %f478;
	mul.f32 	%f480, %f174, %f479;
	setp.lt.f32 	%p90, %f480, 0f00000000;
	add.f32 	%f481, %f178, %f480;
	setp.gt.f32 	%p91, %f481, 0f3F800000;
	or.pred  	%p92, %p90, %p91;
	@%p92 bra 	$L__BB0_40;
	mul.f32 	%f482, %f168, %f180;
	fma.rn.f32 	%f483, %f167, %f179, %f482;
	fma.rn.f32 	%f484, %f169, %f181, %f483;
	mul.f32 	%f593, %f174, %f484;
	setp.leu.f32 	%p94, %f593, 0f358637BD;
	@%p94 bra 	$L__BB0_40;
	mov.pred 	%p105, 0;
$L__BB0_40:
	setp.geu.f32 	%p96, %f593, %f149;
	or.pred  	%p106, %p105, %p96;
	add.s32 	%r98, %r98, 1;
	setp.lt.s32 	%p97, %r98, %r38;
	and.pred  	%p98, %p97, %p106;
	@%p98 bra 	$L__BB0_35;
$L__BB0_41:
	not.pred 	%p99, %p106;
	@%p99 bra 	$L__BB0_43;
	max.f32 	%f485, %f159, 0f00000000;
	ld.global.f32 	%f486, [%rd11+12];
	mul.f32 	%f487, %f136, %f486;
	fma.rn.f32 	%f595, %f485, %f487, %f595;
	ld.global.f32 	%f488, [%rd11+16];
	mul.f32 	%f489, %f137, %f488;
	fma.rn.f32 	%f596, %f485, %f489, %f596;
	ld.global.f32 	%f490, [%rd11+20];
	mul.f32 	%f491, %f138, %f490;
	fma.rn.f32 	%f597, %f485, %f491, %f597;
$L__BB0_43:
	add.s32 	%r97, %r97, 1;
	setp.ne.s32 	%p100, %r97, %r39;
	@%p100 bra 	$L__BB0_31;
$L__BB0_44:
	fma.rn.f32 	%f627, %f136, 0f3DCCCCCD, %f595;
	fma.rn.f32 	%f628, %f137, 0f3DCCCCCD, %f596;
	fma.rn.f32 	%f629, %f138, 0f3DCCCCCD, %f597;
	bra.uni 	$L__BB0_61;
$L__BB0_45:
	setp.lt.s32 	%p55, %r39, 1;
	cvt.rmi.f32.f32 	%f383, %f536;
	cvt.rzi.s32.f32 	%r73, %f383;
	cvt.rmi.f32.f32 	%f384, %f535;
	cvt.rzi.s32.f32 	%r74, %f384;
	add.s32 	%r75, %r74, %r73;
	and.b32  	%r76, %r75, 1;
	setp.eq.b32 	%p56, %r76, 1;
	selp.f32 	%f385, 0f3F800000, 0f3F000000, %p56;
	mul.f32 	%f198, %f294, %f385;
	mul.f32 	%f199, %f295, %f385;
	mul.f32 	%f200, %f296, %f385;
	mov.f32 	%f612, 0f00000000;
	mov.f32 	%f613, %f612;
	mov.f32 	%f614, %f612;
	@%p55 bra 	$L__BB0_60;
	add.f32 	%f201, %f536, 0f00000000;
	add.f32 	%f202, %f535, 0f00000000;
	mov.f32 	%f614, 0f00000000;
	mov.b32 	%r99, 0;
	mov.f32 	%f613, %f614;
	mov.f32 	%f612, %f614;
$L__BB0_47:
	mul.wide.u32 	%rd31, %r99, 24;
	add.s64 	%rd12, %rd2, %rd31;
	ld.global.f32 	%f390, [%rd12];
	sub.f32 	%f207, %f390, %f536;
	ld.global.f32 	%f391, [%rd12+4];
	sub.f32 	%f208, %f391, %f535;
	ld.global.f32 	%f392, [%rd12+8];
	sub.f32 	%f209, %f392, %f289;
	mul.f32 	%f393, %f208, %f208;
	fma.rn.f32 	%f394, %f207, %f207, %f393;
	fma.rn.f32 	%f395, %f209, %f209, %f394;
	sqrt.rn.f32 	%f210, %f395;
	setp.leu.f32 	%p57, %f210, 0f358637BD;
	mov.f32 	%f606, 0f00000000;
	mov.f32 	%f607, %f606;
	mov.f32 	%f608, %f606;
	@%p57 bra 	$L__BB0_49;
	div.rn.f32 	%f606, %f207, %f210;
	div.rn.f32 	%f607, %f208, %f210;
	div.rn.f32 	%f608, %f209, %f210;
$L__BB0_49:
	setp.lt.s32 	%p59, %r38, 1;
	mul.f32 	%f396, %f607, 0f00000000;
	fma.rn.f32 	%f397, %f606, 0f00000000, %f396;
	add.f32 	%f220, %f608, %f397;
	mov.pred 	%p108, -1;
	@%p59 bra 	$L__BB0_57;
	mov.b32 	%r100, 0;
$L__BB0_51:
	mul.wide.u32 	%rd32, %r100, 52;
	add.s64 	%rd33, %rd1, %rd32;
	ld.global.f32 	%f398, [%rd33+12];
	ld.global.f32 	%f222, [%rd33];
	sub.f32 	%f223, %f398, %f222;
	ld.global.f32 	%f399, [%rd33+16];
	ld.global.f32 	%f224, [%rd33+4];
	sub.f32 	%f225, %f399, %f224;
	ld.global.f32 	%f400, [%rd33+20];
	ld.global.f32 	%f226, [%rd33+8];
	sub.f32 	%f227, %f400, %f226;
	ld.global.f32 	%f401, [%rd33+24];
	sub.f32 	%f228, %f401, %f222;
	ld.global.f32 	%f402, [%rd33+28];
	sub.f32 	%f229, %f402, %f224;
	ld.global.f32 	%f403, [%rd33+32];
	sub.f32 	%f230, %f403, %f226;
	mul.f32 	%f404, %f607, %f230;
	mul.f32 	%f405, %f608, %f229;
	sub.f32 	%f231, %f404, %f405;
	mul.f32 	%f406, %f608, %f228;
	mul.f32 	%f407, %f606, %f230;
	sub.f32 	%f232, %f406, %f407;
	mul.f32 	%f408, %f606, %f229;
	mul.f32 	%f409, %f607, %f228;
	sub.f32 	%f233, %f408, %f409;
	mul.f32 	%f410, %f225, %f232;
	fma.rn.f32 	%f411, %f223, %f231, %f410;
	fma.rn.f32 	%f234, %f227, %f233, %f411;
	abs.f32 	%f412, %f234;
	setp.lt.f32 	%p61, %f412, 0f358637BD;
	mov.pred 	%p107, -1;
	@%p61 bra 	$L__BB0_56;
	rcp.rn.f32 	%f235, %f234;
	sub.f32 	%f236, %f201, %f222;
	sub.f32 	%f237, %f202, %f224;
	sub.f32 	%f238, %f15, %f226;
	mul.f32 	%f413, %f232, %f237;
	fma.rn.f32 	%f414, %f231, %f236, %f413;
	fma.rn.f32 	%f415, %f233, %f238, %f414;
	mul.f32 	%f239, %f235, %f415;
	setp.lt.f32 	%p63, %f239, 0f00000000;
	setp.gt.f32 	%p64, %f239, 0f3F800000;
	or.pred  	%p65, %p63, %p64;
	@%p65 bra 	$L__BB0_56;
	mul.f32 	%f416, %f227, %f237;
	mul.f32 	%f417, %f225, %f238;
	sub.f32 	%f240, %f416, %f417;
	mul.f32 	%f418, %f223, %f238;
	mul.f32 	%f419, %f227, %f236;
	sub.f32 	%f241, %f418, %f419;
	mul.f32 	%f420, %f225, %f236;
	mul.f32 	%f421, %f223, %f237;
	sub.f32 	%f242, %f420, %f421;
	mul.f32 	%f422, %f607, %f241;
	fma.rn.f32 	%f423, %f606, %f240, %f422;
	fma.rn.f32 	%f424, %f608, %f242, %f423;
	mul.f32 	%f425, %f235, %f424;
	setp.lt.f32 	%p67, %f425, 0f00000000;
	add.f32 	%f426, %f239, %f425;
	setp.gt.f32 	%p68, %f426, 0f3F800000;
	or.pred  	%p69, %p67, %p68;
	@%p69 bra 	$L__BB0_56;
	mul.f32 	%f427, %f229, %f241;
	fma.rn.f32 	%f428, %f228, %f240, %f427;
	fma.rn.f32 	%f429, %f230, %f242, %f428;
	mul.f32 	%f610, %f235, %f429;
	setp.leu.f32 	%p71, %f610, 0f358637BD;
	@%p71 bra 	$L__BB0_56;
	mov.pred 	%p107, 0;
$L__BB0_56:
	setp.geu.f32 	%p73, %f610, %f210;
	or.pred  	%p108, %p107, %p73;
	add.s32 	%r100, %r100, 1;
	setp.lt.s32 	%p74, %r100, %r38;
	and.pred  	%p75, %p74, %p108;
	@%p75 bra 	$L__BB0_51;
$L__BB0_57:
	not.pred 	%p76, %p108;
	@%p76 bra 	$L__BB0_59;
	max.f32 	%f430, %f220, 0f00000000;
	ld.global.f32 	%f431, [%rd12+12];
	mul.f32 	%f432, %f198, %f431;
	fma.rn.f32 	%f612, %f430, %f432, %f612;
	ld.global.f32 	%f433, [%rd12+16];
	mul.f32 	%f434, %f199, %f433;
	fma.rn.f32 	%f613, %f430, %f434, %f613;
	ld.global.f32 	%f435, [%rd12+20];
	mul.f32 	%f436, %f200, %f435;
	fma.rn.f32 	%f614, %f430, %f436, %f614;
$L__BB0_59:
	add.s32 	%r99, %r99, 1;
	setp.ne.s32 	%p77, %r99, %r39;
	@%p77 bra 	$L__BB0_47;
$L__BB0_60:
	fma.rn.f32 	%f627, %f198, 0f3DCCCCCD, %f612;
	fma.rn.f32 	%f628, %f199, 0f3DCCCCCD, %f613;
	fma.rn.f32 	%f629, %f200, 0f3DCCCCCD, %f614;
	mov.f32 	%f568, 0f00000000;
	mov.f32 	%f569, 0f3F800000;
	mov.f32 	%f567, %f568;
	mov.f32 	%f566, %f289;
	mov.f32 	%f565, %f535;
	mov.f32 	%f564, %f536;
$L__BB0_61:
	add.f32 	%f540, %f540, %f627;
	add.f32 	%f541, %f541, %f628;
	add.f32 	%f542, %f542, %f629;
	add.s32 	%r92, %r92, 1;
	setp.ne.s32 	%p101, %r92, %r40;
	@%p101 bra 	$L__BB0_12;
	add.s32 	%r91, %r91, 1;
	setp.ne.s32 	%p102, %r91, %r40;
	@%p102 bra 	$L__BB0_11;
$L__BB0_63:
	ld.param.u64 	%rd43, [_Z12renderKernelPhii6float3S0_S0_S0_fP8TriangleiP4BodyiP5LightifffffS0_fiPy_param_0];
	mul.lo.s32 	%r81, %r40, %r40;
	cvt.rn.f32.u32 	%f492, %r81;
	div.rn.f32 	%f493, %f540, %f492;
	div.rn.f32 	%f494, %f541, %f492;
	div.rn.f32 	%f495, %f542, %f492;
	max.f32 	%f496, %f493, 0f00000000;
	min.f32 	%f497, %f496, 0f3F800000;
	max.f32 	%f498, %f494, 0f00000000;
	min.f32 	%f499, %f498, 0f3F800000;
	max.f32 	%f500, %f495, 0f00000000;
	min.f32 	%f501, %f500, 0f3F800000;
	mad.lo.s32 	%r82, %r36, %r48, %r1;
	shl.b32 	%r83, %r82, 2;
	mul.f32 	%f502, %f497, 0f437F0000;
	cvt.rzi.u32.f32 	%r84, %f502;
	cvt.s64.s32 	%rd40, %r83;
	cvta.to.global.u64 	%rd41, %rd43;
	add.s64 	%rd42, %rd41, %rd40;
	st.global.u8 	[%rd42], %r84;
	mul.f32 	%f503, %f499, 0f437F0000;
	cvt.rzi.u32.f32 	%r85, %f503;
	st.global.u8 	[%rd42+1], %r85;
	mul.f32 	%f504, %f501, 0f437F0000;
	cvt.rzi.u32.f32 	%r86, %f504;
	st.global.u8 	[%rd42+2], %r86;
	mov.b16 	%rs1, 255;
	st.global.u8 	[%rd42+3], %rs1;
$L__BB0_64:
	ret;

}


// ===== COMPILED SASS (sm_100) =====

	.target	sm_100

	.elftype	@"ET_EXEC"


//--------------------- .note.nv.tkinfo           --------------------------
	.section	.note.nv.tkinfo,"",@"SHT_NOTE"
	.sectionflags	@"SHF_NOTE_NV_TKINFO"
	.tkinfo
        /*0018*/ 	.word	0x00000002
        /*0030*/ 	.string	""
        /*0030*/ 	.string	"ptxas"
        /*0030*/ 	.string	"Cuda compilation tools, release 13.0, V13.0.88"
        /*0030*/ 	.string	"Build cuda_13.0.r13.0/compiler.36424714_0"
        /*0030*/ 	.string	"-arch sm_100 -m 64 "



//--------------------- .note.nv.cuinfo           --------------------------
	.section	.note.nv.cuinfo,"",@"SHT_NOTE"
	.sectionflags	@"SHF_NOTE_NV_CUINFO"
        /*0018*/ 	.short	0x0002
        /*001a*/ 	.short	0x0064
        /*001c*/ 	.short	0x0082
	.zero		2


//--------------------- .nv.info                  --------------------------
	.section	.nv.info,"",@"SHT_CUDA_INFO"
	.align	4


	//----- nvinfo : EIATTR_REGCOUNT
	.align		4
        /*0000*/ 	.byte	0x04, 0x2f
        /*0002*/ 	.short	(.L_2 - .L_1)
	.align		4
.L_1:
        /*0004*/ 	.word	index@(_Z12renderKernelPhii6float3S0_S0_S0_fP8TriangleiP4BodyiP5LightifffffS0_fiPy)
        /*0008*/ 	.word	0x00000047


	//----- nvinfo : EIATTR_FRAME_SIZE
	.align		4
.L_2:
        /*000c*/ 	.byte	0x04, 0x11
        /*000e*/ 	.short	(.L_4 - .L_3)
	.align		4
.L_3:
        /*0010*/ 	.word	index@($__internal_2_$__cuda_sm3x_div_rn_noftz_f32_slowpath)
        /*0014*/ 	.word	0x00000000


	//----- nvinfo : EIATTR_FRAME_SIZE
	.align		4
.L_4:
        /*0018*/ 	.byte	0x04, 0x11
        /*001a*/ 	.short	(.L_6 - .L_5)
	.align		4
.L_5:
        /*001c*/ 	.word	index@($__internal_1_$__cuda_sm20_sqrt_rn_f32_slowpath)
        /*0020*/ 	.word	0x00000000


	//----- nvinfo : EIATTR_FRAME_SIZE
	.align		4
.L_6:
        /*0024*/ 	.byte	0x04, 0x11
        /*0026*/ 	.short	(.L_8 - .L_7)
	.align		4
.L_7:
        /*0028*/ 	.word	index@($__internal_0_$__cuda_sm20_rcp_rn_f32_slowpath)
        /*002c*/ 	.word	0x00000000


	//----- nvinfo : EIATTR_FRAME_SIZE
	.align		4
.L_8:
        /*0030*/ 	.byte	0x04, 0x11
        /*0032*/ 	.short	(.L_10 - .L_9)
	.align		4
.L_9:
        /*0034*/ 	.word	index@(_Z12renderKernelPhii6float3S0_S0_S0_fP8TriangleiP4BodyiP5LightifffffS0_fiPy)
        /*0038*/ 	.word	0x00000000


	//----- nvinfo : EIATTR_MIN_STACK_SIZE
	.align		4
.L_10:
        /*003c*/ 	.byte	0x04, 0x12
        /*003e*/ 	.short	(.L_12 - .L_11)
	.align		4
.L_11:
        /*0040*/ 	.word	index@(_Z12renderKernelPhii6float3S0_S0_S0_fP8TriangleiP4BodyiP5LightifffffS0_fiPy)
        /*0044*/ 	.word	0x00000000
.L_12:


//--------------------- .nv.compat                --------------------------
	.section	.nv.compat,"",@"SHT_CUDA_COMPAT_INFO"
	.align	4
        /*0000*/ 	.byte	0x02, 0x09, 0x00, 0x00, 0x02, 0x02, 0x01, 0x00, 0x02, 0x05, 0x05, 0x00, 0x03, 0x07, 0x01, 0x01
        /*0010*/ 	.byte	0x02, 0x03, 0x00, 0x00, 0x02, 0x06, 0x01, 0x00, 0x04, 0x0b, 0x08, 0x00, 0x01, 0x00, 0x00, 0x00
        /*0020*/ 	.byte	0x00, 0x00, 0x00, 0x00


//--------------------- .nv.info._Z12renderKernelPhii6float3S0_S0_S0_fP8TriangleiP4BodyiP5LightifffffS0_fiPy --------------------------
	.section	.nv.info._Z12renderKernelPhii6float3S0_S0_S0_fP8TriangleiP4BodyiP5LightifffffS0_fiPy,"",@"SHT_CUDA_INFO"
	.sectionflags	@""
	.align	4


	//----- nvinfo : EIATTR_CUDA_API_VERSION
	.align		4
        /*0000*/ 	.byte	0x04, 0x37
        /*0002*/ 	.short	(.L_14 - .L_13)
.L_13:
        /*0004*/ 	.word	0x00000082


	//----- nvinfo : EIATTR_KPARAM_INFO
	.align		4
.L_14:
        /*0008*/ 	.byte	0x04, 0x17
        /*000a*/ 	.short	(.L_16 - .L_15)
.L_15:
        /*000c*/ 	.word	0x00000000
        /*0010*/ 	.short	0x0016
        /*0012*/ 	.short	0x00a0
        /*0014*/ 	.byte	0x00, 0xf5, 0x21, 0x00


	//----- nvinfo : EIATTR_KPARAM_INFO
	.align		4
.L_16:
        /*0018*/ 	.byte	0x04, 0x17
        /*001a*/ 	.short	(.L_18 - .L_17)
.L_17:
        /*001c*/ 	.word	0x00000000
        /*0020*/ 	.short	0x0015
        /*0022*/ 	.short	0x0098
        /*0024*/ 	.byte	0x00, 0xf0, 0x11, 0x00


	//----- nvinfo : EIATTR_KPARAM_INFO
	.align		4
.L_18:
        /*0028*/ 	.byte	0x04, 0x17
        /*002a*/ 	.short	(.L_20 - .L_19)
.L_19:
        /*002c*/ 	.word	0x00000000
        /*0030*/ 	.short	0x0014
        /*0032*/ 	.short	0x0094
        /*0034*/ 	.byte	0x00, 0xf0, 0x11, 0x00


	//----- nvinfo : EIATTR_KPARAM_INFO
	.align		4
.L_20:
        /*0038*/ 	.byte	0x04, 0x17
        /*003a*/ 	.short	(.L_22 - .L_21)
.L_21:
        /*003c*/ 	.word	0x00000000
        /*0040*/ 	.short	0x0013
        /*0042*/ 	.short	0x0088
        /*0044*/ 	.byte	0x00, 0xf0, 0x31, 0x00


	//----- nvinfo : EIATTR_KPARAM_INFO
	.align		4
.L_22:
        /*0048*/ 	.byte	0x04, 0x17
        /*004a*/ 	.short	(.L_24 - .L_23)
.L_23:
        /*004c*/ 	.word	0x00000000
        /*0050*/ 	.short	0x0012
        /*0052*/ 	.short	0x0084
        /*0054*/ 	.byte	0x00, 0xf0, 0x11, 0x00


	//----- nvinfo : EIATTR_KPARAM_INFO
	.align		4
.L_24:
        /*0058*/ 	.byte	0x04, 0x17
        /*005a*/ 	.short	(.L_26 - .L_25)
.L_25:
        /*005c*/ 	.word	0x00000000
        /*0060*/ 	.short	0x0011
        /*0062*/ 	.short	0x0080
        /*0064*/ 	.byte	0x00, 0xf0, 0x11, 0x00


	//----- nvinfo : EIATTR_KPARAM_INFO
	.align		4
.L_26:
        /*0068*/ 	.byte	0x04, 0x17
        /*006a*/ 	.short	(.L_28 - .L_27)
.L_27:
        /*006c*/ 	.word	0x00000000
        /*0070*/ 	.short	0x0010
        /*0072*/ 	.short	0x007c
        /*0074*/ 	.byte	0x00, 0xf0, 0x11, 0x00


	//----- nvinfo : EIATTR_KPARAM_INFO
	.align		4
.L_28:
        /*0078*/ 	.byte	0x04, 0x17
        /*007a*/ 	.short	(.L_30 - .L_29)
.L_29:
        /*007c*/ 	.word	0x00000000
        /*0080*/ 	.short	0x000f
        /*0082*/ 	.short	0x0078
        /*0084*/ 	.byte	0x00, 0xf0, 0x11, 0x00


	//----- nvinfo : EIATTR_KPARAM_INFO
	.align		4
.L_30:
        /*0088*/ 	.byte	0x04, 0x17
        /*008a*/ 	.short	(.L_32 - .L_31)
.L_31:
        /*008c*/ 	.word	0x00000000
        /*0090*/ 	.short	0x000e
        /*0092*/ 	.short	0x0074
        /*0094*/ 	.byte	0x00, 0xf0, 0x11, 0x00


	//----- nvinfo : EIATTR_KPARAM_INFO
	.align		4
.L_32:
        /*0098*/ 	.byte	0x04, 0x17
        /*009a*/ 	.short	(.L_34 - .L_33)
.L_33:
        /*009c*/ 	.word	0x00000000
        /*00a0*/ 	.short	0x000d
        /*00a2*/ 	.short	0x0070
        /*00a4*/ 	.byte	0x00, 0xf0, 0x11, 0x00


	//----- nvinfo : EIATTR_KPARAM_INFO
	.align		4
.L_34:
        /*00a8*/ 	.byte	0x04, 0x17
        /*00aa*/ 	.short	(.L_36 - .L_35)
.L_35:
        /*00ac*/ 	.word	0x00000000
        /*00b0*/ 	.short	0x000c
        /*00b2*/ 	.short	0x0068
        /*00b4*/ 	.byte	0x00, 0xf5, 0x21, 0x00


	//----- nvinfo : EIATTR_KPARAM_INFO
	.align		4
.L_36:
        /*00b8*/ 	.byte	0x04, 0x17
        /*00ba*/ 	.short	(.L_38 - .L_37)
.L_37:
        /*00bc*/ 	.word	0x00000000
        /*00c0*/ 	.short	0x000b
        /*00c2*/ 	.short	0x0060
        /*00c4*/ 	.byte	0x00, 0xf0, 0x11, 0x00


	//----- nvinfo : EIATTR_KPARAM_INFO
	.align		4
.L_38:
        /*00c8*/ 	.byte	0x04, 0x17
        /*00ca*/ 	.short	(.L_40 - .L_39)
.L_39:
        /*00cc*/ 	.word	0x00000000
        /*00d0*/ 	.short	0x000a
        /*00d2*/ 	.short	0x0058
        /*00d4*/ 	.byte	0x00, 0xf5, 0x21, 0x00


	//----- nvinfo : EIATTR_KPARAM_INFO
	.align		4
.L_40:
        /*00d8*/ 	.byte	0x04, 0x17
        /*00da*/ 	.short	(.L_42 - .L_41)
.L_41:
        /*00dc*/ 	.word	0x00000000
        /*00e0*/ 	.short	0x0009
        /*00e2*/ 	.short	0x0050
        /*00e4*/ 	.byte	0x00, 0xf0, 0x11, 0x00


	//----- nvinfo : EIATTR_KPARAM_INFO
	.align		4
.L_42:
        /*00e8*/ 	.byte	0x04, 0x17
        /*00ea*/ 	.short	(.L_44 - .L_43)
.L_43:
        /*00ec*/ 	.word	0x00000000
        /*00f0*/ 	.short	0x0008
        /*00f2*/ 	.short	0x0048
        /*00f4*/ 	.byte	0x00, 0xf5, 0x21, 0x00


	//----- nvinfo : EIATTR_KPARAM_INFO
	.align		4
.L_44:
        /*00f8*/ 	.byte	0x04, 0x17
        /*00fa*/ 	.short	(.L_46 - .L_45)
.L_45:
        /*00fc*/ 	.word	0x00000000
        /*0100*/ 	.short	0x0007
        /*0102*/ 	.short	0x0040
        /*0104*/ 	.byte	0x00, 0xf0, 0x11, 0x00


	//----- nvinfo : EIATTR_KPARAM_INFO
	.align		4
.L_46:
        /*0108*/ 	.byte	0x04, 0x17
        /*010a*/ 	.short	(.L_48 - .L_47)
.L_47:
        /*010c*/ 	.word	0x00000000
        /*0110*/ 	.short	0x0006
        /*0112*/ 	.short	0x0034
        /*0114*/ 	.byte	0x00, 0xf0, 0x31, 0x00


	//----- nvinfo : EIATTR_KPARAM_INFO
	.align		4
.L_48:
        /*0118*/ 	.byte	0x04, 0x17
        /*011a*/ 	.short	(.L_50 - .L_49)
.L_49:
        /*011c*/ 	.word	0x00000000
        /*0120*/ 	.short	0x0005
        /*0122*/ 	.short	0x0028
        /*0124*/ 	.byte	0x00, 0xf0, 0x31, 0x00


	//----- nvinfo : EIATTR_KPARAM_INFO
	.align		4
.L_50:
        /*0128*/ 	.byte	0x04, 0x17
        /*012a*/ 	.short	(.L_52 - .L_51)
.L_51:
        /*012c*/ 	.word	0x00000000
        /*0130*/ 	.short	0x0004
        /*0132*/ 	.short	0x001c
        /*0134*/ 	.byte	0x00, 0xf0, 0x31, 0x00


	//----- nvinfo : EIATTR_KPARAM_INFO
	.align		4
.L_52:
        /*0138*/ 	.byte	0x04, 0x17
        /*013a*/ 	.short	(.L_54 - .L_53)
.L_53:
        /*013c*/ 	.word	0x00000000
        /*0140*/ 	.short	0x0003
        /*0142*/ 	.short	0x0010
        /*0144*/ 	.byte	0x00, 0xf0, 0x31, 0x00


	//----- nvinfo : EIATTR_KPARAM_INFO
	.align		4
.L_54:
        /*0148*/ 	.byte	0x04, 0x17
        /*014a*/ 	.short	(.L_56 - .L_55)
.L_55:
        /*014c*/ 	.word	0x00000000
        /*0150*/ 	.short	0x0002
        /*0152*/ 	.short	0x000c
        /*0154*/ 	.byte	0x00, 0xf0, 0x11, 0x00


	//----- nvinfo : EIATTR_KPARAM_INFO
	.align		4
.L_56:
        /*0158*/ 	.byte	0x04, 0x17
        /*015a*/ 	.short	(.L_58 - .L_57)
.L_57:
        /*015c*/ 	.word	0x00000000
        /*0160*/ 	.short	0x0001
        /*0162*/ 	.short	0x0008
        /*0164*/ 	.byte	0x00, 0xf0, 0x11, 0x00


	//----- nvinfo : EIATTR_KPARAM_INFO
	.align		4
.L_58:
        /*0168*/ 	.byte	0x04, 0x17
        /*016a*/ 	.short	(.L_60 - .L_59)
.L_59:
        /*016c*/ 	.word	0x00000000
        /*0170*/ 	.short	0x0000
        /*0172*/ 	.short	0x0000
        /*0174*/ 	.byte	0x00, 0xf5, 0x21, 0x00


	//----- nvinfo : EIATTR_SPARSE_MMA_MASK
	.align		4
.L_60:
        /*0178*/ 	.byte	0x03, 0x50
        /*017a*/ 	.short	0x0000


	//----- nvinfo : EIATTR_MAXREG_COUNT
	.align		4
        /*017c*/ 	.byte	0x03, 0x1b
        /*017e*/ 	.short	0x00ff


	//----- nvinfo : EIATTR_MERCURY_ISA_VERSION
	.align		4
        /*0180*/ 	.byte	0x03, 0x5f
        /*0182*/ 	.short	0x0101


	//----- nvinfo : EIATTR_INT_WARP_WIDE_INSTR_OFFSETS
	.align		4
        /*0184*/ 	.byte	0x04, 0x31
        /*0186*/ 	.short	(.L_62 - .L_61)


	//   ....[0]....
.L_61:
        /*0188*/ 	.word	0x00000c60


	//----- nvinfo : EIATTR_VRC_CTA_INIT_COUNT
	.align		4
.L_62:
        /*018c*/ 	.byte	0x02, 0x4a
	.zero		1
	.zero		1


	//----- nvinfo : EIATTR_EXIT_INSTR_OFFSETS
	.align		4
        /*0190*/ 	.byte	0x04, 0x1c
        /*0192*/ 	.short	(.L_64 - .L_63)


	//   ....[0]....
.L_63:
        /*0194*/ 	.word	0x000000c0


	//   ....[1]....
        /*0198*/ 	.word	0x00003bd0


	//----- nvinfo : EIATTR_CRS_STACK_SIZE
	.align		4
.L_64:
        /*019c*/ 	.byte	0x04, 0x1e
        /*019e*/ 	.short	(.L_66 - .L_65)
.L_65:
        /*01a0*/ 	.word	0x00000000


	//----- nvinfo : EIATTR_CBANK_PARAM_SIZE
	.align		4
.L_66:
        /*01a4*/ 	.byte	0x03, 0x19
        /*01a6*/ 	.short	0x00a8


	//----- nvinfo : EIATTR_PARAM_CBANK
	.align		4
        /*01a8*/ 	.byte	0x04, 0x0a
        /*01aa*/ 	.short	(.L_68 - .L_67)
	.align		4
.L_67:
        /*01ac*/ 	.word	index@(.nv.constant0._Z12renderKernelPhii6float3S0_S0_S0_fP8TriangleiP4BodyiP5LightifffffS0_fiPy)
        /*01b0*/ 	.short	0x0380
        /*01b2*/ 	.short	0x00a8


	//----- nvinfo : EIATTR_SW_WAR
	.align		4
.L_68:
        /*01b4*/ 	.byte	0x04, 0x36
        /*01b6*/ 	.short	(.L_70 - .L_69)
.L_69:
        /*01b8*/ 	.word	0x00000008
.L_70:


//--------------------- .nv.callgraph             --------------------------
	.section	.nv.callgraph,"",@"SHT_CUDA_CALLGRAPH"
	.align	4
	.sectionentsize	8
	.align		4
        /*0000*/ 	.word	0x00000000
	.align		4
        /*0004*/ 	.word	0xffffffff
	.align		4
        /*0008*/ 	.word	0x00000000
	.align		4
        /*000c*/ 	.word	0xfffffffe
	.align		4
        /*0010*/ 	.word	0x00000000
	.align		4
        /*0014*/ 	.word	0xfffffffd
	.align		4
        /*0018*/ 	.word	0x00000000
	.align		4
        /*001c*/ 	.word	0xfffffffc


//--------------------- .nv.constant4             --------------------------
	.section	.nv.constant4,"a",@progbits
	.align	8
	.align		8
.nv.constant4:
        /*0000*/ 	.dword	__cudart_i2opi_f


//--------------------- .text._Z12renderKernelPhii6float3S0_S0_S0_fP8TriangleiP4BodyiP5LightifffffS0_fiPy --------------------------
	.section	.text._Z12renderKernelPhii6float3S0_S0_S0_fP8TriangleiP4BodyiP5LightifffffS0_fiPy,"ax",@progbits
	.align	128
        .global         _Z12renderKernelPhii6float3S0_S0_S0_fP8TriangleiP4BodyiP5LightifffffS0_fiPy
        .type           _Z12renderKernelPhii6float3S0_S0_S0_fP8TriangleiP4BodyiP5LightifffffS0_fiPy,@function
        .size           _Z12renderKernelPhii6float3S0_S0_S0_fP8TriangleiP4BodyiP5LightifffffS0_fiPy,(.L_x_106 - _Z12renderKernelPhii6float3S0_S0_S0_fP8TriangleiP4BodyiP5LightifffffS0_fiPy)
        .other          _Z12renderKernelPhii6float3S0_S0_S0_fP8TriangleiP4BodyiP5LightifffffS0_fiPy,@"STO_CUDA_ENTRY STV_DEFAULT"
_Z12renderKernelPhii6float3S0_S0_S0_fP8TriangleiP4BodyiP5LightifffffS0_fiPy:
.text._Z12renderKernelPhii6float3S0_S0_S0_fP8TriangleiP4BodyiP5LightifffffS0_fiPy:
[----:B------:R-:W-:Y:S01]  /*0000*/  LDC R1, c[0x0][0x37c] ;  /* 0x0000df00ff017b82 */ /* 0x000fe20000000800 */
[----:B------:R-:W0:Y:S07]  /*0010*/  S2R R0, SR_TID.Y ;  /* 0x0000000000007919 */ /* 0x000e2e0000002200 */
[----:B------:R-:W1:Y:S01]  /*0020*/  LDC R4, c[0x0][0x360] ;  /* 0x0000d800ff047b82 */ /* 0x000e620000000800 */
[----:B------:R-:W2:Y:S01]  /*0030*/  LDCU.64 UR8, c[0x0][0x388] ;  /* 0x00007100ff0877ac */ /* 0x000ea20008000a00 */
[----:B------:R-:W1:Y:S06]  /*0040*/  S2R R5, SR_TID.X ;  /* 0x0000000000057919 */ /* 0x000e6c0000002100 */
[----:B------:R-:W0:Y:S08]  /*0050*/  S2UR UR5, SR_CTAID.Y ;  /* 0x00000000000579c3 */ /* 0x000e300000002600 */
[----:B------:R-:W0:Y:S08]  /*0060*/  LDC R3, c[0x0][0x364] ;  /* 0x0000d900ff037b82 */ /* 0x000e300000000800 */
[----:B------:R-:W1:Y:S01]  /*0070*/  S2UR UR4, SR_CTAID.X ;  /* 0x00000000000479c3 */ /* 0x000e620000002500 */
[----:B0-----:R-:W-:-:S05]  /*0080*/  IMAD R3, R3, UR5, R0 ;  /* 0x0000000503037c24 */ /* 0x001fca000f8e0200 */
[----:B--2---:R-:W-:Y:S01]  /*0090*/  ISETP.GE.AND P0, PT, R3, UR9, PT ;  /* 0x0000000903007c0c */ /* 0x004fe2000bf06270 */
[----:B-1----:R-:W-:-:S05]  /*00a0*/  IMAD R4, R4, UR4, R5 ;  /* 0x0000000404047c24 */ /* 0x002fca000f8e0205 */
[----:B------:R-:W-:-:S13]  /*00b0*/  ISETP.GE.OR P0, PT, R4, UR8, P0 ;  /* 0x0000000804007c0c */ /* 0x000fda0008706670 */
[----:B------:R-:W-:Y:S05]  /*00c0*/  @P0 EXIT ;  /* 0x000000000000094d */ /* 0x000fea0003800000 */
[----:B------:R-:W0:Y:S01]  /*00d0*/  LDC R0, c[0x0][0x3c0] ;  /* 0x0000f000ff007b82 */ /* 0x000e220000000800 */
[----:B------:R-:W1:Y:S01]  /*00e0*/  LDCU.64 UR14, c[0x0][0x358] ;  /* 0x00006b00ff0e77ac */ /* 0x000e620008000a00 */
[----:B0-----:R-:W-:-:S04]  /*00f0*/  FMUL R0, R0, 0.5 ;  /* 0x3f00000000007820 */ /* 0x001fc80000400000 */
[C---:B------:R-:W-:Y:S01]  /*0100*/  FMUL R2, R0.reuse, 0.63661974668502807617 ;  /* 0x3f22f98300027820 */ /* 0x040fe20000400000 */
[----:B------:R-:W-:-:S05]  /*0110*/  FSETP.GE.AND P0, PT, |R0|, 105615, PT ;  /* 0x47ce47800000780b */ /* 0x000fca0003f06200 */
[----:B------:R-:W0:Y:S02]  /*0120*/  F2I.NTZ R2, R2 ;  /* 0x0000000200027305 */ /* 0x000e240000203100 */
[----:B0-----:R-:W-:-:S05]  /*0130*/  I2FP.F32.S32 R5, R2 ;  /* 0x0000000200057245 */ /* 0x001fca0000201400 */
[----:B------:R-:W-:-:S04]  /*0140*/  FFMA R6, R5, -1.5707962512969970703, R0 ;  /* 0xbfc90fda05067823 */ /* 0x000fc80000000000 */
[----:B------:R-:W-:-:S04]  /*0150*/  FFMA R6, R5, -7.5497894158615963534e-08, R6 ;  /* 0xb3a2216805067823 */ /* 0x000fc80000000006 */
[----:B------:R-:W-:Y:S01]  /*0160*/  FFMA R5, R5, -5.3903029534742383927e-15, R6 ;  /* 0xa7c234c505057823 */ /* 0x000fe20000000006 */
[----:B-1----:R-:W-:Y:S06]  /*0170*/  @!P0 BRA `(.L_x_0) ;  /* 0x0000000400648947 */ /* 0x002fec0003800000 */
[----:B------:R-:W-:-:S13]  /*0180*/  FSETP.NEU.AND P0, PT, |R0|, +INF , PT ;  /* 0x7f8000000000780b */ /* 0x000fda0003f0d200 */
[----:B------:R-:W-:Y:S01]  /*0190*/  @!P0 FMUL R5, RZ, R0 ;  /* 0x00000000ff058220 */ /* 0x000fe20000400000 */
[----:B------:R-:W-:Y:S01]  /*01a0*/  @!P0 MOV R2, RZ ;  /* 0x000000ff00028202 */ /* 0x000fe20000000f00 */
[----:B------:R-:W-:Y:S06]  /*01b0*/  @!P0 BRA `(.L_x_0) ;  /* 0x0000000400548947 */ /* 0x000fec0003800000 */
[----:B------:R-:W0:Y:S01]  /*01c0*/  LDC.64 R10, c[0x4][RZ] ;  /* 0x01000000ff0a7b82 */ /* 0x000e220000000a00 */
[----:B------:R-:W-:Y:S01]  /*01d0*/  SHF.L.U32 R2, R0, 0x8, RZ ;  /* 0x0000000800027819 */ /* 0x000fe200000006ff */
[----:B------:R-:W-:Y:S01]  /*01e0*/  HFMA2 R15, -RZ, RZ, 0, 0 ;  /* 0x00000000ff0f7431 */ /* 0x000fe200000001ff */
[----:B------:R-:W-:Y:S01]  /*01f0*/  MOV R17, RZ ;  /* 0x000000ff00117202 */ /* 0x000fe20000000f00 */
[----:B------:R-:W-:Y:S01]  /*0200*/  HFMA2 R5, -RZ, RZ, 0, 0 ;  /* 0x00000000ff057431 */ /* 0x000fe200000001ff */
[----:B------:R-:W-:-:S07]  /*0210*/  LOP3.LUT R2, R2, 0x80000000, RZ, 0xfc, !PT ;  /* 0x8000000002027812 */ /* 0x000fce00078efcff */
.L_x_1:
[----:B0-----:R-:W-:-:S06]  /*0220*/  IMAD.WIDE.U32 R6, R5, 0x4, R10 ;  /* 0x0000000405067825 */ /* 0x001fcc00078e000a */
[----:B------:R-:W2:Y:S01]  /*0230*/  LDG.E.CONSTANT R7, desc[UR14][R6.64] ;  /* 0x0000000e06077981 */ /* 0x000ea2000c1e9900 */
[C---:B------:R-:W-:Y:S02]  /*0240*/  SHF.L.U32 R12, R5.reuse, 0x2, RZ ;  /* 0x00000002050c7819 */ /* 0x040fe400000006ff */
[----:B------:R-:W-:Y:S02]  /*0250*/  IADD3 R5, PT, PT, R5, 0x1, RZ ;  /* 0x0000000105057810 */ /* 0x000fe40007ffe0ff */
[C---:B------:R-:W-:Y:S02]  /*0260*/  ISETP.EQ.AND P0, PT, R12.reuse, RZ, PT ;  /* 0x000000ff0c00720c */ /* 0x040fe40003f02270 */
[C---:B------:R-:W-:Y:S02]  /*0270*/  ISETP.EQ.AND P5, PT, R12.reuse, 0x4, PT ;  /* 0x000000040c00780c */ /* 0x040fe40003fa2270 */
[C---:B------:R-:W-:Y:S02]  /*0280*/  ISETP.EQ.AND P4, PT, R12.reuse, 0x8, PT ;  /* 0x000000080c00780c */ /* 0x040fe40003f82270 */
[----:B------:R-:W-:-:S02]  /*0290*/  ISETP.EQ.AND P3, PT, R12, 0xc, PT ;  /* 0x0000000c0c00780c */ /* 0x000fc40003f62270 */
[C---:B------:R-:W-:Y:S02]  /*02a0*/  ISETP.EQ.AND P2, PT, R12.reuse, 0x10, PT ;  /* 0x000000100c00780c */ /* 0x040fe40003f42270 */
[----:B------:R-:W-:Y:S01]  /*02b0*/  ISETP.EQ.AND P1, PT, R12, 0x14, PT ;  /* 0x000000140c00780c */ /* 0x000fe20003f22270 */
[----:B--2---:R-:W-:-:S03]  /*02c0*/  IMAD.WIDE.U32 R8, R7, R2, RZ ;  /* 0x0000000207087225 */ /* 0x004fc600078e00ff */
[----:B------:R-:W-:-:S04]  /*02d0*/  IADD3 R8, P6, PT, R8, R15, RZ ;  /* 0x0000000f08087210 */ /* 0x000fc80007fde0ff */
[----:B------:R-:W-:Y:S01]  /*02e0*/  IADD3.X R15, PT, PT, R9, R17, RZ, P6, !PT ;  /* 0x00000011090f7210 */ /* 0x000fe200037fe4ff */
[----:B------:R-:W-:Y:S01]  /*02f0*/  @P0 IMAD.MOV.U32 R13, RZ, RZ, R8 ;  /* 0x000000ffff0d0224 */ /* 0x000fe200078e0008 */
[----:B------:R-:W-:Y:S02]  /*0300*/  ISETP.NE.AND P6, PT, R5, 0x6, PT ;  /* 0x000000060500780c */ /* 0x000fe40003fc5270 */
[-C--:B------:R-:W-:Y:S02]  /*0310*/  @P5 MOV R14, R8.reuse ;  /* 0x00000008000e5202 */ /* 0x080fe40000000f00 */
[-C--:B------:R-:W-:Y:S02]  /*0320*/  @P4 MOV R16, R8.reuse ;  /* 0x0000000800104202 */ /* 0x080fe40000000f00 */
[-C--:B------:R-:W-:Y:S02]  /*0330*/  @P3 MOV R18, R8.reuse ;  /* 0x0000000800123202 */ /* 0x080fe40000000f00 */
[----:B------:R-:W-:-:S02]  /*0340*/  @P2 MOV R19, R8 ;  /* 0x0000000800132202 */ /* 0x000fc40000000f00 */
[----:B------:R-:W-:-:S03]  /*0350*/  @P1 MOV R20, R8 ;  /* 0x0000000800141202 */ /* 0x000fc60000000f00 */
[----:B------:R-:W-:Y:S05]  /*0360*/  @P6 BRA `(.L_x_1) ;  /* 0xfffffffc00ac6947 */ /* 0x000fea000383ffff */
[----:B------:R-:W-:-:S04]  /*0370*/  SHF.R.U32.HI R2, RZ, 0x17, R0 ;  /* 0x00000017ff027819 */ /* 0x000fc80000011600 */
[C---:B------:R-:W-:Y:S02]  /*0380*/  LOP3.LUT R5, R2.reuse, 0xe0, RZ, 0xc0, !PT ;  /* 0x000000e002057812 */ /* 0x040fe400078ec0ff */
[----:B------:R-:W-:Y:S02]  /*0390*/  LOP3.LUT P6, RZ, R2, 0x1f, RZ, 0xc0, !PT ;  /* 0x0000001f02ff7812 */ /* 0x000fe400078cc0ff */
[----:B------:R-:W-:-:S04]  /*03a0*/  IADD3 R5, PT, PT, R5, -0x80, RZ ;  /* 0xffffff8005057810 */ /* 0x000fc80007ffe0ff */
[----:B------:R-:W-:-:S04]  /*03b0*/  SHF.R.U32.HI R5, RZ, 0x5, R5 ;  /* 0x00000005ff057819 */ /* 0x000fc80000011605 */
[----:B------:R-:W-:-:S04]  /*03c0*/  LEA R8, -R5, RZ, 0x2 ;  /* 0x000000ff05087211 */ /* 0x000fc800078e11ff */
[C---:B------:R-:W-:Y:S02]  /*03d0*/  ISETP.EQ.AND P3, PT, R8.reuse, -0x18, PT ;  /* 0xffffffe80800780c */ /* 0x040fe40003f62270 */
[C---:B------:R-:W-:Y:S02]  /*03e0*/  ISETP.EQ.AND P4, PT, R8.reuse, -0x14, PT ;  /* 0xffffffec0800780c */ /* 0x040fe40003f82270 */
[C---:B------:R-:W-:Y:S02]  /*03f0*/  ISETP.EQ.AND P2, PT, R8.reuse, -0x10, PT ;  /* 0xfffffff00800780c */ /* 0x040fe40003f42270 */
[C---:B------:R-:W-:Y:S02]  /*0400*/  ISETP.EQ.AND P1, PT, R8.reuse, -0xc, PT ;  /* 0xfffffff40800780c */ /* 0x040fe40003f22270 */
[C---:B------:R-:W-:Y:S02]  /*0410*/  ISETP.EQ.AND P0, PT, R8.reuse, -0x8, PT ;  /* 0xfffffff80800780c */ /* 0x040fe40003f02270 */
[----:B------:R-:W-:-:S03]  /*0420*/  ISETP.EQ.AND P5, PT, R8, RZ, PT ;  /* 0x000000ff0800720c */ /* 0x000fc60003fa2270 */
[----:B------:R-:W-:Y:S01]  /*0430*/  @P3 IMAD.MOV.U32 R5, RZ, RZ, R13 ;  /* 0x000000ffff053224 */ /* 0x000fe200078e000d */
[C---:B------:R-:W-:Y:S02]  /*0440*/  ISETP.EQ.AND P3, PT, R8.reuse, -0x4, PT ;  /* 0xfffffffc0800780c */ /* 0x040fe40003f62270 */
[----:B------:R-:W-:Y:S02]  /*0450*/  @P4 MOV R6, R13 ;  /* 0x0000000d00064202 */ /* 0x000fe40000000f00 */
[-C--:B------:R-:W-:Y:S02]  /*0460*/  @P4 MOV R5, R14.reuse ;  /* 0x0000000e00054202 */ /* 0x080fe40000000f00 */
[----:B------:R-:W-:Y:S02]  /*0470*/  ISETP.EQ.AND P4, PT, R8, 0x4, PT ;  /* 0x000000040800780c */ /* 0x000fe40003f82270 */
[----:B------:R-:W-:Y:S02]  /*0480*/  @P2 MOV R6, R14 ;  /* 0x0000000e00062202 */ /* 0x000fe40000000f00 */
[----:B------:R-:W-:-:S02]  /*0490*/  @P2 MOV R5, R16 ;  /* 0x0000001000052202 */ /* 0x000fc40000000f00 */
[----:B------:R-:W-:Y:S02]  /*04a0*/  @P1 MOV R6, R16 ;  /* 0x0000001000061202 */ /* 0x000fe40000000f00 */
[-C--:B------:R-:W-:Y:S01]  /*04b0*/  @P1 MOV R5, R18.reuse ;  /* 0x0000001200051202 */ /* 0x080fe20000000f00 */
[----:B------:R-:W-:Y:S01]  /*04c0*/  @P0 IMAD.MOV.U32 R5, RZ, RZ, R19 ;  /* 0x000000ffff050224 */ /* 0x000fe200078e0013 */
[----:B------:R-:W-:Y:S02]  /*04d0*/  @P0 MOV R6, R18 ;  /* 0x0000001200060202 */ /* 0x000fe40000000f00 */
[----:B------:R-:W-:Y:S02]  /*04e0*/  @P3 MOV R6, R19 ;  /* 0x0000001300063202 */ /* 0x000fe40000000f00 */
[-C--:B------:R-:W-:Y:S02]  /*04f0*/  @P3 MOV R5, R20.reuse ;  /* 0x0000001400053202 */ /* 0x080fe40000000f00 */
[----:B------:R-:W-:-:S02]  /*0500*/  @P5 MOV R6, R20 ;  /* 0x0000001400065202 */ /* 0x000fc40000000f00 */
[-C--:B------:R-:W-:Y:S02]  /*0510*/  @P5 MOV R5, R15.reuse ;  /* 0x0000000f00055202 */ /* 0x080fe40000000f00 */
[----:B------:R-:W-:Y:S01]  /*0520*/  @P4 MOV R6, R15 ;  /* 0x0000000f00064202 */ /* 0x000fe20000000f00 */
[----:B------:R-:W-:Y:S06]  /*0530*/  @!P6 BRA `(.L_x_2) ;  /* 0x00000000002ce947 */ /* 0x000fec0003800000 */
[----:B------:R-:W-:Y:S02]  /*0540*/  @P2 MOV R7, R13 ;  /* 0x0000000d00072202 */ /* 0x000fe40000000f00 */
[----:B------:R-:W-:Y:S01]  /*0550*/  @P1 MOV R7, R14 ;  /* 0x0000000e00071202 */ /* 0x000fe20000000f00 */
[----:B------:R-:W-:Y:S01]  /*0560*/  @P0 IMAD.MOV.U32 R7, RZ, RZ, R16 ;  /* 0x000000ffff070224 */ /* 0x000fe200078e0010 */
[----:B------:R-:W-:Y:S02]  /*0570*/  ISETP.EQ.AND P0, PT, R8, 0x8, PT ;  /* 0x000000080800780c */ /* 0x000fe40003f02270 */
[----:B------:R-:W-:Y:S02]  /*0580*/  @P3 MOV R7, R18 ;  /* 0x0000001200073202 */ /* 0x000fe40000000f00 */
[----:B------:R-:W-:Y:S02]  /*0590*/  @P5 MOV R7, R19 ;  /* 0x0000001300075202 */ /* 0x000fe40000000f00 */
[----:B------:R-:W-:-:S02]  /*05a0*/  @P4 MOV R7, R20 ;  /* 0x0000001400074202 */ /* 0x000fc40000000f00 */
[----:B------:R-:W-:-:S04]  /*05b0*/  LOP3.LUT R2, R2, 0x1f, RZ, 0xc0, !PT ;  /* 0x0000001f02027812 */ /* 0x000fc800078ec0ff */
[----:B------:R-:W-:Y:S02]  /*05c0*/  SHF.L.W.U32.HI R5, R6, R2, R5 ;  /* 0x0000000206057219 */ /* 0x000fe40000010e05 */
[----:B------:R-:W-:-:S04]  /*05d0*/  @P0 MOV R7, R15 ;  /* 0x0000000f00070202 */ /* 0x000fc80000000f00 */
[----:B------:R-:W-:-:S07]  /*05e0*/  SHF.L.W.U32.HI R6, R7, R2, R6 ;  /* 0x0000000207067219 */ /* 0x000fce0000010e06 */
.L_x_2:
[C---:B------:R-:W-:Y:S01]  /*05f0*/  SHF.L.W.U32.HI R11, R6.reuse, 0x2, R5 ;  /* 0x00000002060b7819 */ /* 0x040fe20000010e05 */
[----:B------:R-:W-:Y:S01]  /*0600*/  UMOV UR4, 0x54442d19 ;  /* 0x54442d1900047882 */ /* 0x000fe20000000000 */
[----:B------:R-:W-:Y:S01]  /*0610*/  SHF.L.U32 R6, R6, 0x2, RZ ;  /* 0x0000000206067819 */ /* 0x000fe200000006ff */
[----:B------:R-:W-:Y:S01]  /*0620*/  UMOV UR5, 0x3bf921fb ;  /* 0x3bf921fb00057882 */ /* 0x000fe20000000000 */
[----:B------:R-:W-:Y:S02]  /*0630*/  SHF.R.S32.HI R2, RZ, 0x1f, R11 ;  /* 0x0000001fff027819 */ /* 0x000fe4000001140b */
[----:B------:R-:W-:Y:S02]  /*0640*/  ISETP.GE.AND P0, PT, R0, RZ, PT ;  /* 0x000000ff0000720c */ /* 0x000fe40003f06270 */
[C---:B------:R-:W-:Y:S02]  /*0650*/  LOP3.LUT R8, R2.reuse, R6, RZ, 0x3c, !PT ;  /* 0x0000000602087212 */ /* 0x040fe400078e3cff */
[----:B------:R-:W-:-:S02]  /*0660*/  LOP3.LUT R9, R2, R11, RZ, 0x3c, !PT ;  /* 0x0000000b02097212 */ /* 0x000fc400078e3cff */
[----:B------:R-:W-:Y:S02]  /*0670*/  SHF.R.U32.HI R2, RZ, 0x1e, R5 ;  /* 0x0000001eff027819 */ /* 0x000fe40000011605 */
[----:B------:R-:W0:Y:S01]  /*0680*/  I2F.F64.S64 R6, R8 ;  /* 0x0000000800067312 */ /* 0x000e220000301c00 */
[C---:B------:R-:W-:Y:S02]  /*0690*/  LOP3.LUT R0, R11.reuse, R0, RZ, 0x3c, !PT ;  /* 0x000000000b007212 */ /* 0x040fe400078e3cff */
[----:B------:R-:W-:Y:S02]  /*06a0*/  LEA.HI R2, R11, R2, RZ, 0x1 ;  /* 0x000000020b027211 */ /* 0x000fe400078f08ff */
[----:B------:R-:W-:Y:S02]  /*06b0*/  ISETP.GE.AND P1, PT, R0, RZ, PT ;  /* 0x000000ff0000720c */ /* 0x000fe40003f26270 */
[----:B------:R-:W-:-:S04]  /*06c0*/  IADD3 R0, PT, PT, -R2, RZ, RZ ;  /* 0x000000ff02007210 */ /* 0x000fc80007ffe1ff */
[----:B------:R-:W-:Y:S01]  /*06d0*/  @!P0 MOV R2, R0 ;  /* 0x0000000000028202 */ /* 0x000fe20000000f00 */
[----:B0-----:R-:W-:-:S10]  /*06e0*/  DMUL R6, R6, UR4 ;  /* 0x0000000406067c28 */ /* 0x001fd40008000000 */
[----:B------:R-:W0:Y:S02]  /*06f0*/  F2F.F32.F64 R6, R6 ;  /* 0x0000000600067310 */ /* 0x000e240000301000 */
[----:B0-----:R-:W-:-:S07]  /*0700*/  FSEL R5, -R6, R6, !P1 ;  /* 0x0000000606057208 */ /* 0x001fce0004800100 */
.L_x_0:
[----:B------:R-:W-:Y:S02]  /*0710*/  IMAD.MOV.U32 R7, RZ, RZ, 0x3c190000 ;  /* 0x3c190000ff077424 */ /* 0x000fe400078e00ff */
[C---:B------:R-:W-:Y:S01]  /*0720*/  FMUL R0, R5.reuse, R5 ;  /* 0x0000000505007220 */ /* 0x040fe20000400000 */
[----:B------:R-:W-:Y:S01]  /*0730*/  FSETP.NEU.AND P0, PT, |R5|, 0.00049096695147454738617, PT ;  /* 0x3a00b43c0500780b */ /* 0x000fe20003f0d200 */
[----:B------:R-:W0:Y:S01]  /*0740*/  LDCU UR6, c[0x0][0x418] ;  /* 0x00008300ff0677ac */ /* 0x000e220008000800 */
[----:B------:R-:W-:Y:S01]  /*0750*/  LOP3.LUT R2, R2, 0x1, RZ, 0xc0, !PT ;  /* 0x0000000102027812 */ /* 0x000fe200078ec0ff */
[----:B------:R-:W-:Y:S01]  /*0760*/  FFMA R7, R0, R7, 0.003265380859375 ;  /* 0x3b56000000077423 */ /* 0x000fe20000000007 */
[----:B------:R-:W-:Y:S02]  /*0770*/  MOV R8, RZ ;  /* 0x000000ff00087202 */ /* 0x000fe40000000f00 */
[----:B------:R-:W-:Y:S01]  /*0780*/  ISETP.NE.U32.AND P1, PT, R2, 0x1, PT ;  /* 0x000000010200780c */ /* 0x000fe20003f25070 */
[----:B------:R-:W-:-:S04]  /*0790*/  FFMA R7, R0, R7, 0.0242919921875 ;  /* 0x3cc7000000077423 */ /* 0x000fc80000000007 */
[----:B------:R-:W-:-:S04]  /*07a0*/  FFMA R7, R0, R7, 0.053466796875 ;  /* 0x3d5b000000077423 */ /* 0x000fc80000000007 */
[----:B------:R-:W-:-:S04]  /*07b0*/  FFMA R7, R0, R7, 0.13337790966033935547 ;  /* 0x3e08943800077423 */ /* 0x000fc80000000007 */
[C---:B------:R-:W-:Y:S01]  /*07c0*/  FFMA R2, R0.reuse, R7, 0.33333230018615722656 ;  /* 0x3eaaaa8800027423 */ /* 0x040fe20000000007 */
[----:B------:R-:W-:Y:S01]  /*07d0*/  FMUL R0, R0, R5 ;  /* 0x0000000500007220 */ /* 0x000fe20000400000 */
[----:B0-----:R-:W-:Y:S01]  /*07e0*/  UISETP.GE.AND UP0, UPT, UR6, 0x1, UPT ;  /* 0x000000010600788c */ /* 0x001fe2000bf06270 */
[----:B------:R-:W-:Y:S02]  /*07f0*/  CS2R R6, SRZ ;  /* 0x0000000000067805 */ /* 0x000fe4000001ff00 */
[----:B------:R-:W-:-:S06]  /*0800*/  @P0 FFMA R5, R2, R0, R5 ;  /* 0x0000000002050223 */ /* 0x000fcc0000000005 */
[----:B------:R-:W0:Y:S01]  /*0810*/  @!P1 MUFU.RCP R5, -R5 ;  /* 0x8000000500059308 */ /* 0x000e220000001000 */
[----:B------:R-:W-:Y:S05]  /*0820*/  BRA.U !UP0, `(.L_x_3) ;  /* 0x0000002d08e07547 */ /* 0x000fea000b800000 */
[----:B------:R-:W-:Y:S02]  /*0830*/  I2FP.F32.U32 R9, UR9 ;  /* 0x0000000900097c45 */ /* 0x000fe40008201000 */
[----:B------:R-:W-:Y:S02]  /*0840*/  I2FP.F32.S32 R10, UR8 ;  /* 0x00000008000a7c45 */ /* 0x000fe40008201400 */
[----:B------:R-:W1:Y:S01]  /*0850*/  MUFU.RCP R0, R9 ;  /* 0x0000000900007308 */ /* 0x000e620000001000 */
[----:B------:R-:W-:-:S07]  /*0860*/  I2FP.F32.S32 R11, R4 ;  /* 0x00000004000b7245 */ /* 0x000fce0000201400 */
[----:B------:R-:W2:Y:S01]  /*0870*/  FCHK P0, R10, R9 ;  /* 0x000000090a007302 */ /* 0x000ea20000000000 */
[----:B-1----:R-:W-:-:S04]  /*0880*/  FFMA R7, R0, -R9, 1 ;  /* 0x3f80000000077423 */ /* 0x002fc80000000809 */
[----:B------:R-:W-:-:S04]  /*0890*/  FFMA R7, R0, R7, R0 ;  /* 0x0000000700077223 */ /* 0x000fc80000000000 */
[----:B------:R-:W-:-:S04]  /*08a0*/  FFMA R13, R7, R10, RZ ;  /* 0x0000000a070d7223 */ /* 0x000fc800000000ff */
[----:B------:R-:W-:-:S04]  /*08b0*/  FFMA R12, R13, -R9, R10 ;  /* 0x800000090d0c7223 */ /* 0x000fc8000000000a */
[----:B------:R-:W-:Y:S01]  /*08c0*/  FFMA R12, R7, R12, R13 ;  /* 0x0000000c070c7223 */ /* 0x000fe2000000000d */
[----:B--2---:R-:W-:Y:S06]  /*08d0*/  @!P0 BRA `(.L_x_4) ;  /* 0x0000000000148947 */ /* 0x004fec0003800000 */
[----:B------:R-:W-:Y:S02]  /*08e0*/  MOV R0, R10 ;  /* 0x0000000a00007202 */ /* 0x000fe40000000f00 */
[----:B------:R-:W-:Y:S02]  /*08f0*/  MOV R55, R9 ;  /* 0x0000000900377202 */ /* 0x000fe40000000f00 */
[----:B------:R-:W-:-:S07]  /*0900*/  MOV R38, 0x920 ;  /* 0x0000092000267802 */ /* 0x000fce0000000f00 */
[----:B0-----:R-:W-:Y:S05]  /*0910*/  CALL.REL.NOINC `($__internal_2_$__cuda_sm3x_div_rn_noftz_f32_slowpath) ;  /* 0x0000003400dc7944 */ /* 0x001fea0003c00000 */
[----:B------:R-:W-:-:S07]  /*0920*/  MOV R12, R0 ;  /* 0x00000000000c7202 */ /* 0x000fce0000000f00 */
.L_x_4:
[----:B------:R-:W1:Y:S01]  /*0930*/  LDC R14, c[0x0][0x3f4] ;  /* 0x0000fd00ff0e7b82 */ /* 0x000e620000000800 */
[----:B------:R-:W2:Y:S01]  /*0940*/  LDCU.64 UR10, c[0x0][0x3c8] ;  /* 0x00007900ff0a77ac */ /* 0x000ea20008000a00 */
[----:B------:R-:W-:Y:S01]  /*0950*/  HFMA2 R8, -RZ, RZ, 0, 0 ;  /* 0x00000000ff087431 */ /* 0x000fe200000001ff */
[----:B------:R-:W-:Y:S01]  /*0960*/  CS2R R6, SRZ ;  /* 0x0000000000067805 */ /* 0x000fe2000001ff00 */
[----:B------:R-:W3:Y:S01]  /*0970*/  LDCU UR4, c[0x0][0x418] ;  /* 0x00008300ff0477ac */ /* 0x000ee20008000800 */
[----:B------:R-:W4:Y:S01]  /*0980*/  LDCU UR12, c[0x0][0x3d0] ;  /* 0x00007a00ff0c77ac */ /* 0x000f220008000800 */
[----:B--2---:R-:W-:Y:S01]  /*0990*/  UIADD3 UR10, UP0, UPT, UR10, 0x18, URZ ;  /* 0x000000180a0a7890 */ /* 0x004fe2000ff1e0ff */
[----:B---3--:R-:W-:Y:S01]  /*09a0*/  I2FP.F32.U32 R13, UR4 ;  /* 0x00000004000d7c45 */ /* 0x008fe20008201000 */
[----:B-1----:R-:W-:Y:S02]  /*09b0*/  FADD R14, R14, 0.0010000000474974513054 ;  /* 0x3a83126f0e0e7421 */ /* 0x002fe40000000000 */
[----:B------:R-:W-:-:S02]  /*09c0*/  UIADD3.X UR11, UPT, UPT, URZ, UR11, URZ, UP0, !UPT ;  /* 0x0000000bff0b7290 */ /* 0x000fc400087fe4ff */
[----:B----4-:R-:W-:Y:S01]  /*09d0*/  UIADD3 UR12, UPT, UPT, -UR12, URZ, URZ ;  /* 0x000000ff0c0c7290 */ /* 0x010fe2000fffe1ff */
[----:B------:R-:W-:-:S11]  /*09e0*/  UMOV UR4, URZ ;  /* 0x000000ff00047c82 */ /* 0x000fd60008000000 */
.L_x_80:
[----:B------:R-:W1:Y:S01]  /*09f0*/  MUFU.RCP R2, R13 ;  /* 0x0000000d00027308 */ /* 0x000e620000001000 */
[----:B------:R-:W-:Y:S01]  /*0a00*/  I2FP.F32.U32 R0, UR4 ;  /* 0x0000000400007c45 */ /* 0x000fe20008201000 */
[----:B------:R-:W2:Y:S04]  /*0a10*/  LDCU UR5, c[0x0][0x418] ;  /* 0x00008300ff0577ac */ /* 0x000ea80008000800 */
[----:B------:R-:W-:Y:S01]  /*0a20*/  FADD R0, R0, 0.5 ;  /* 0x3f00000000007421 */ /* 0x000fe20000000000 */
[----:B------:R-:W-:-:S03]  /*0a30*/  UIADD3 UR4, UPT, UPT, UR4, 0x1, URZ ;  /* 0x0000000104047890 */ /* 0x000fc6000fffe0ff */
[----:B------:R-:W3:Y:S01]  /*0a40*/  FCHK P0, R0, R13 ;  /* 0x0000000d00007302 */ /* 0x000ee20000000000 */
[----:B-1----:R-:W-:Y:S01]  /*0a50*/  FFMA R15, R2, -R13, 1 ;  /* 0x3f800000020f7423 */ /* 0x002fe2000000080d */
[----:B--2---:R-:W-:-:S03]  /*0a60*/  UISETP.NE.AND UP0, UPT, UR4, UR5, UPT ;  /* 0x000000050400728c */ /* 0x004fc6000bf05270 */
[----:B------:R-:W-:-:S04]  /*0a70*/  FFMA R15, R2, R15, R2 ;  /* 0x0000000f020f7223 */ /* 0x000fc80000000002 */
[----:B------:R-:W-:-:S04]  /*0a80*/  FFMA R2, R0, R15, RZ ;  /* 0x0000000f00027223 */ /* 0x000fc800000000ff */
[----:B------:R-:W-:-:S04]  /*0a90*/  FFMA R29, R2, -R13, R0 ;  /* 0x8000000d021d7223 */ /* 0x000fc80000000000 */
[----:B------:R-:W-:Y:S01]  /*0aa0*/  FFMA R2, R15, R29, R2 ;  /* 0x0000001d0f027223 */ /* 0x000fe20000000002 */
[----:B---3-5:R-:W-:Y:S06]  /*0ab0*/  @!P0 BRA `(.L_x_5) ;  /* 0x0000000000108947 */ /* 0x028fec0003800000 */
[----:B------:R-:W-:Y:S02]  /*0ac0*/  MOV R55, R13 ;  /* 0x0000000d00377202 */ /* 0x000fe40000000f00 */
[----:B------:R-:W-:-:S07]  /*0ad0*/  MOV R38, 0xaf0 ;  /* 0x00000af000267802 */ /* 0x000fce0000000f00 */
[----:B0-----:R-:W-:Y:S05]  /*0ae0*/  CALL.REL.NOINC `($__internal_2_$__cuda_sm3x_div_rn_noftz_f32_slowpath) ;  /* 0x0000003400687944 */ /* 0x001fea0003c00000 */
[----:B------:R-:W-:-:S07]  /*0af0*/  MOV R2, R0 ;  /* 0x0000000000027202 */ /* 0x000fce0000000f00 */
.L_x_5:
[----:B------:R-:W1:Y:S01]  /*0b00*/  MUFU.RCP R0, R9 ;  /* 0x0000000900007308 */ /* 0x000e620000001000 */
[----:B------:R-:W-:Y:S01]  /*0b10*/  I2FP.F32.U32 R15, R3 ;  /* 0x00000003000f7245 */ /* 0x000fe20000201000 */
[----:B------:R-:W-:Y:S04]  /*0b20*/  BSSY.RECONVERGENT B2, `(.L_x_6) ;  /* 0x000000d000027945 */ /* 0x000fe80003800200 */
[----:B------:R-:W-:-:S04]  /*0b30*/  FADD R29, R15, R2 ;  /* 0x000000020f1d7221 */ /* 0x000fc80000000000 */
[----:B------:R-:W2:Y:S01]  /*0b40*/  FCHK P0, R29, R9 ;  /* 0x000000091d007302 */ /* 0x000ea20000000000 */
[----:B-1----:R-:W-:-:S04]  /*0b50*/  FFMA R31, R0, -R9, 1 ;  /* 0x3f800000001f7423 */ /* 0x002fc80000000809 */
[----:B------:R-:W-:-:S04]  /*0b60*/  FFMA R0, R0, R31, R0 ;  /* 0x0000001f00007223 */ /* 0x000fc80000000000 */
[----:B------:R-:W-:-:S04]  /*0b70*/  FFMA R2, R0, R29, RZ ;  /* 0x0000001d00027223 */ /* 0x000fc800000000ff */
[----:B------:R-:W-:-:S04]  /*0b80*/  FFMA R15, R2, -R9, R29 ;  /* 0x80000009020f7223 */ /* 0x000fc8000000001d */
[----:B------:R-:W-:Y:S01]  /*0b90*/  FFMA R0, R0, R15, R2 ;  /* 0x0000000f00007223 */ /* 0x000fe20000000002 */
[----:B--2---:R-:W-:Y:S06]  /*0ba0*/  @!P0 BRA `(.L_x_7) ;  /* 0x0000000000108947 */ /* 0x004fec0003800000 */
[----:B------:R-:W-:Y:S01]  /*0bb0*/  IMAD.MOV.U32 R0, RZ, RZ, R29 ;  /* 0x000000ffff007224 */ /* 0x000fe200078e001d */
[----:B------:R-:W-:Y:S02]  /*0bc0*/  MOV R55, R9 ;  /* 0x0000000900377202 */ /* 0x000fe40000000f00 */
[----:B------:R-:W-:-:S07]  /*0bd0*/  MOV R38, 0xbf0 ;  /* 0x00000bf000267802 */ /* 0x000fce0000000f00 */
[----:B0-----:R-:W-:Y:S05]  /*0be0*/  CALL.REL.NOINC `($__internal_2_$__cuda_sm3x_div_rn_noftz_f32_slowpath) ;  /* 0x0000003400287944 */ /* 0x001fea0003c00000 */
.L_x_7:
[----:B------:R-:W-:Y:S05]  /*0bf0*/  BSYNC.RECONVERGENT B2 ;  /* 0x0000000000027941 */ /* 0x000fea0003800200 */
.L_x_6:
[----:B------:R-:W-:Y:S01]  /*0c00*/  FADD R0, R0, R0 ;  /* 0x0000000000007221 */ /* 0x000fe20000000000 */
[----:B------:R-:W-:-:S03]  /*0c10*/  UMOV UR5, URZ ;  /* 0x000000ff00057c82 */ /* 0x000fc60008000000 */
[----:B------:R-:W-:-:S04]  /*0c20*/  FADD R0, -R0, 1 ;  /* 0x3f80000000007421 */ /* 0x000fc80000000100 */
[----:B0-----:R-:W-:-:S07]  /*0c30*/  FMUL R15, R5, R0 ;  /* 0x00000000050f7220 */ /* 0x001fce0000400000 */
.L_x_79:
[----:B------:R-:W0:Y:S01]  /*0c40*/  S2R R0, SR_LANEID ;  /* 0x0000000000007919 */ /* 0x000e220000000000 */
[----:B------:R-:W1:Y:S01]  /*0c50*/  LDC.64 R30, c[0x0][0x420] ;  /* 0x00010800ff1e7b82 */ /* 0x000e620000000a00 */
[----:B------:R-:W-:Y:S02]  /*0c60*/  VOTEU.ANY UR6, UPT, PT ;  /* 0x0000000000067886 */ /* 0x000fe400038e0100 */
[----:B------:R-:W-:Y:S02]  /*0c70*/  UPOPC UR8, UR6 ;  /* 0x00000006000872bf */ /* 0x000fe40008000000 */
[----:B------:R-:W-:Y:S01]  /*0c80*/  UFLO.U32 UR7, UR6 ;  /* 0x00000006000772bd */ /* 0x000fe200080e0000 */
[----:B------:R-:W2:Y:S01]  /*0c90*/  MUFU.RCP R2, R13 ;  /* 0x0000000d00027308 */ /* 0x000ea20000001000 */
[----:B------:R-:W-:Y:S01]  /*0ca0*/  UIMAD.WIDE.U32 UR8, UR8, 0x1, URZ ;  /* 0x00000001080878a5 */ /* 0x000fe2000f8e00ff */
[----:B------:R-:W-:-:S03]  /*0cb0*/  UMOV UR6, URZ ;  /* 0x000000ff00067c82 */ /* 0x000fc60008000000 */
[----:B------:R-:W-:Y:S02]  /*0cc0*/  UIADD3 UR6, UPT, UPT, UR9, UR6, URZ ;  /* 0x0000000609067290 */ /* 0x000fe4000fffe0ff */
[----:B------:R-:W-:Y:S02]  /*0cd0*/  MOV R33, UR9 ;  /* 0x0000000900217c02 */ /* 0x000fe40008000f00 */
[----:B------:R-:W-:Y:S02]  /*0ce0*/  MOV R32, UR8 ;  /* 0x0000000800207c02 */ /* 0x000fe40008000f00 */
[----:B------:R-:W-:Y:S02]  /*0cf0*/  MOV R33, UR6 ;  /* 0x0000000600217c02 */ /* 0x000fe40008000f00 */
[----:B0-----:R-:W-:Y:S02]  /*0d00*/  ISETP.EQ.U32.AND P0, PT, R0, UR7, PT ;  /* 0x0000000700007c0c */ /* 0x001fe4000bf02070 */
[----:B------:R-:W-:-:S05]  /*0d10*/  I2FP.F32.U32 R0, UR5 ;  /* 0x0000000500007c45 */ /* 0x000fca0008201000 */
[----:B------:R-:W-:Y:S01]  /*0d20*/  FADD R35, R0, 0.5 ;  /* 0x3f00000000237421 */ /* 0x000fe20000000000 */
[----:B--2---:R-:W-:-:S05]  /*0d30*/  FFMA R29, R2, -R13, 1 ;  /* 0x3f800000021d7423 */ /* 0x004fca000000080d */
[----:B-1----:R0:W-:Y:S01]  /*0d40*/  @P0 REDG.E.ADD.64.STRONG.GPU desc[UR14][R30.64], R32 ;  /* 0x000000201e00098e */ /* 0x0021e2000c12e50e */
[----:B------:R-:W1:Y:S01]  /*0d50*/  FCHK P0, R35, R13 ;  /* 0x0000000d23007302 */ /* 0x000e620000000000 */
[----:B------:R-:W-:-:S04]  /*0d60*/  FFMA R0, R2, R29, R2 ;  /* 0x0000001d02007223 */ /* 0x000fc80000000002 */
[----:B------:R-:W-:-:S04]  /*0d70*/  FFMA R2, R0, R35, RZ ;  /* 0x0000002300027223 */ /* 0x000fc800000000ff */
[----:B------:R-:W-:-:S04]  /*0d80*/  FFMA R29, R2, -R13, R35 ;  /* 0x8000000d021d7223 */ /* 0x000fc80000000023 */
[----:B------:R-:W-:Y:S01]  /*0d90*/  FFMA R0, R0, R29, R2 ;  /* 0x0000001d00007223 */ /* 0x000fe20000000002 */
[----:B01---5:R-:W-:Y:S06]  /*0da0*/  @!P0 BRA `(.L_x_8) ;  /* 0x0000000000108947 */ /* 0x023fec0003800000 */
[----:B------:R-:W-:Y:S02]  /*0db0*/  MOV R0, R35 ;  /* 0x0000002300007202 */ /* 0x000fe40000000f00 */
[----:B------:R-:W-:Y:S02]  /*0dc0*/  MOV R55, R13 ;  /* 0x0000000d00377202 */ /* 0x000fe40000000f00 */
[----:B------:R-:W-:-:S07]  /*0dd0*/  MOV R38, 0xdf0 ;  /* 0x00000df000267802 */ /* 0x000fce0000000f00 */
[----:B------:R-:W-:Y:S05]  /*0de0*/  CALL.REL.NOINC `($__internal_2_$__cuda_sm3x_div_rn_noftz_f32_slowpath) ;  /* 0x0000003000a87944 */ /* 0x000fea0003c00000 */
.L_x_8:
[----:B------:R-:W0:Y:S01]  /*0df0*/  MUFU.RCP R29, R10 ;  /* 0x0000000a001d7308 */ /* 0x000e220000001000 */
[----:B------:R-:W-:Y:S01]  /*0e00*/  FADD R0, R11, R0 ;  /* 0x000000000b007221 */ /* 0x000fe20000000000 */
[----:B------:R-:W-:Y:S06]  /*0e10*/  BSSY.RECONVERGENT B2, `(.L_x_9) ;  /* 0x000000c000027945 */ /* 0x000fec0003800200 */
[----:B------:R-:W1:Y:S01]  /*0e20*/  FCHK P0, R0, R10 ;  /* 0x0000000a00007302 */ /* 0x000e620000000000 */
[----:B0-----:R-:W-:-:S04]  /*0e30*/  FFMA R2, R29, -R10, 1 ;  /* 0x3f8000001d027423 */ /* 0x001fc8000000080a */
[----:B------:R-:W-:-:S04]  /*0e40*/  FFMA R29, R29, R2, R29 ;  /* 0x000000021d1d7223 */ /* 0x000fc8000000001d */
[----:B------:R-:W-:-:S04]  /*0e50*/  FFMA R31, R0, R29, RZ ;  /* 0x0000001d001f7223 */ /* 0x000fc800000000ff */
[----:B------:R-:W-:-:S04]  /*0e60*/  FFMA R2, R31, -R10, R0 ;  /* 0x8000000a1f027223 */ /* 0x000fc80000000000 */
[----:B------:R-:W-:Y:S01]  /*0e70*/  FFMA R2, R29, R2, R31 ;  /* 0x000000021d027223 */ /* 0x000fe2000000001f */
[----:B-1----:R-:W-:Y:S06]  /*0e80*/  @!P0 BRA `(.L_x_10) ;  /* 0x0000000000108947 */ /* 0x002fec0003800000 */
[----:B------:R-:W-:Y:S02]  /*0e90*/  MOV R55, R10 ;  /* 0x0000000a00377202 */ /* 0x000fe40000000f00 */
[----:B------:R-:W-:-:S07]  /*0ea0*/  MOV R38, 0xec0 ;  /* 0x00000ec000267802 */ /* 0x000fce0000000f00 */
[----:B------:R-:W-:Y:S05]  /*0eb0*/  CALL.REL.NOINC `($__internal_2_$__cuda_sm3x_div_rn_noftz_f32_slowpath) ;  /* 0x0000003000747944 */ /* 0x000fea0003c00000 */
[----:B------:R-:W-:-:S07]  /*0ec0*/  IMAD.MOV.U32 R2, RZ, RZ, R0 ;  /* 0x000000ffff027224 */ /* 0x000fce00078e0000 */
.L_x_10:
[----:B------:R-:W-:Y:S05]  /*0ed0*/  BSYNC.RECONVERGENT B2 ;  /* 0x0000000000027941 */ /* 0x000fea0003800200 */
.L_x_9:
[----:B------:R-:W0:Y:S01]  /*0ee0*/  LDC.64 R30, c[0x0][0x3a0] ;  /* 0x0000e800ff1e7b82 */ /* 0x000e220000000a00 */
[----:B------:R-:W-:Y:S01]  /*0ef0*/  HFMA2 R29, -RZ, RZ, 2, 0 ;  /* 0x40000000ff1d7431 */ /* 0x000fe200000001ff */
[----:B------:R-:W0:Y:S01]  /*0f00*/  LDCU.128 UR16, c[0x0][0x3b0] ;  /* 0x00007600ff1077ac */ /* 0x000e220008000c00 */
[----:B------:R-:W-:Y:S05]  /*0f10*/  BSSY.RECONVERGENT B0, `(.L_x_11) ;  /* 0x000001b000007945 */ /* 0x000fea0003800200 */
[----:B------:R-:W1:Y:S01]  /*0f20*/  LDC R34, c[0x0][0x39c] ;  /* 0x0000e700ff227b82 */ /* 0x000e620000000800 */
[----:B------:R-:W-:-:S04]  /*0f30*/  FFMA R29, R2, R29, -1 ;  /* 0xbf800000021d7423 */ /* 0x000fc8000000001d */
[----:B------:R-:W-:-:S03]  /*0f40*/  FMUL R0, R29, R12 ;  /* 0x0000000c1d007220 */ /* 0x000fc60000400000 */
[----:B------:R-:W2:Y:S01]  /*0f50*/  LDC.64 R32, c[0x0][0x3a8] ;  /* 0x0000ea00ff207b82 */ /* 0x000ea20000000a00 */
[----:B------:R-:W-:-:S04]  /*0f60*/  FMUL R29, R5, R0 ;  /* 0x00000000051d7220 */ /* 0x000fc80000400000 */
[C---:B0-----:R-:W-:Y:S01]  /*0f70*/  FFMA R30, R29.reuse, UR18, R30 ;  /* 0x000000121d1e7c23 */ /* 0x041fe2000800001e */
[C---:B------:R-:W-:Y:S01]  /*0f80*/  FFMA R2, R29.reuse, UR19, R31 ;  /* 0x000000131d027c23 */ /* 0x040fe2000800001f */
[----:B-1----:R-:W-:-:S03]  /*0f90*/  FFMA R35, R29, UR17, R34 ;  /* 0x000000111d237c23 */ /* 0x002fc60008000022 */
[C---:B------:R-:W-:Y:S01]  /*0fa0*/  FFMA R29, R15.reuse, UR16, R2 ;  /* 0x000000100f1d7c23 */ /* 0x040fe20008000002 */
[C---:B--2---:R-:W-:Y:S01]  /*0fb0*/  FFMA R30, R15.reuse, R33, R30 ;  /* 0x000000210f1e7223 */ /* 0x044fe2000000001e */
[----:B------:R-:W-:-:S03]  /*0fc0*/  FFMA R0, R15, R32, R35 ;  /* 0x000000200f007223 */ /* 0x000fc60000000023 */
[----:B------:R-:W-:-:S04]  /*0fd0*/  FMUL R31, R30, R30 ;  /* 0x0000001e1e1f7220 */ /* 0x000fc80000400000 */
[----:B------:R-:W-:-:S04]  /*0fe0*/  FFMA R2, R0, R0, R31 ;  /* 0x0000000000027223 */ /* 0x000fc8000000001f */
[----:B------:R-:W-:-:S04]  /*0ff0*/  FFMA R2, R29, R29, R2 ;  /* 0x0000001d1d027223 */ /* 0x000fc80000000002 */
[----:B------:R0:W1:Y:S01]  /*1000*/  MUFU.RSQ R33, R2 ;  /* 0x0000000200217308 */ /* 0x0000620000001400 */
[----:B------:R-:W-:-:S04]  /*1010*/  IADD3 R31, PT, PT, R2, -0xd000000, RZ ;  /* 0xf3000000021f7810 */ /* 0x000fc80007ffe0ff */
[----:B------:R-:W-:-:S13]  /*1020*/  ISETP.GT.U32.AND P0, PT, R31, 0x727fffff, PT ;  /* 0x727fffff1f00780c */ /* 0x000fda0003f04070 */
[----:B01----:R-:W-:Y:S05]  /*1030*/  @!P0 BRA `(.L_x_12) ;  /* 0x0000000000108947 */ /* 0x003fea0003800000 */
[----:B------:R-:W-:-:S07]  /*1040*/  MOV R38, 0x1060 ;  /* 0x0000106000267802 */ /* 0x000fce0000000f00 */
[----:B------:R-:W-:Y:S05]  /*1050*/  CALL.REL.NOINC `($__internal_1_$__cuda_sm20_sqrt_rn_f32_slowpath) ;  /* 0x0000002c00b47944 */ /* 0x000fea0003c00000 */
[----:B------:R-:W-:Y:S01]  /*1060*/  MOV R31, R43 ;  /* 0x0000002b001f7202 */ /* 0x000fe20000000f00 */
[----:B------:R-:W-:Y:S06]  /*1070*/  BRA `(.L_x_13) ;  /* 0x0000000000107947 */ /* 0x000fec0003800000 */
.L_x_12:
[----:B------:R-:W-:Y:S01]  /*1080*/  FMUL.FTZ R31, R2, R33 ;  /* 0x00000021021f7220 */ /* 0x000fe20000410000 */
[----:B------:R-:W-:-:S03]  /*1090*/  FMUL.FTZ R32, R33, 0.5 ;  /* 0x3f00000021207820 */ /* 0x000fc60000410000 */
[----:B------:R-:W-:-:S04]  /*10a0*/  FFMA R2, -R31, R31, R2 ;  /* 0x0000001f1f027223 */ /* 0x000fc80000000102 */
[----:B------:R-:W-:-:S07]  /*10b0*/  FFMA R31, R2, R32, R31 ;  /* 0x00000020021f7223 */ /* 0x000fce000000001f */
.L_x_13:
[----:B------:R-:W-:Y:S05]  /*10c0*/  BSYNC.RECONVERGENT B0 ;  /* 0x0000000000007941 */ /* 0x000fea0003800200 */
.L_x_11:
[----:B------:R-:W-:Y:S01]  /*10d0*/  FSETP.GT.AND P0, PT, R31, 9.9999999747524270788e-07, PT ;  /* 0x358637bd1f00780b */ /* 0x000fe20003f04000 */
[----:B------:R-:W-:Y:S01]  /*10e0*/  BSSY.RECONVERGENT B2, `(.L_x_14) ;  /* 0x0000030000027945 */ /* 0x000fe20003800200 */
[----:B------:R-:W-:Y:S01]  /*10f0*/  HFMA2 R45, -RZ, RZ, 0, 0 ;  /* 0x00000000ff2d7431 */ /* 0x000fe200000001ff */
[----:B------:R-:W-:-:S10]  /*1100*/  CS2R R46, SRZ ;  /* 0x00000000002e7805 */ /* 0x000fd4000001ff00 */
[----:B------:R-:W-:Y:S05]  /*1110*/  @!P0 BRA `(.L_x_15) ;  /* 0x0000000000b08947 */ /* 0x000fea0003800000 */
[----:B------:R-:W0:Y:S01]  /*1120*/  MUFU.RCP R2, R31 ;  /* 0x0000001f00027308 */ /* 0x000e220000001000 */
[----:B------:R-:W-:Y:S07]  /*1130*/  BSSY.RECONVERGENT B3, `(.L_x_16) ;  /* 0x000000c000037945 */ /* 0x000fee0003800200 */
        /* <DEDUP_REMOVED lines=10> */
[----:B------:R-:W-:-:S07]  /*11e0*/  MOV R46, R0 ;  /* 0x00000000002e7202 */ /* 0x000fce0000000f00 */
.L_x_17:
[----:B------:R-:W-:Y:S05]  /*11f0*/  BSYNC.RECONVERGENT B3 ;  /* 0x0000000000037941 */ /* 0x000fea0003800200 */
.L_x_16:
        /* <DEDUP_REMOVED lines=9> */
[----:B------:R-:W-:Y:S01]  /*1290*/  MOV R0, R30 ;  /* 0x0000001e00007202 */ /* 0x000fe20000000f00 */
[----:B------:R-:W-:Y:S01]  /*12a0*/  IMAD.MOV.U32 R55, RZ, RZ, R31 ;  /* 0x000000ffff377224 */ /* 0x000fe200078e001f */
[----:B------:R-:W-:-:S07]  /*12b0*/  MOV R38, 0x12d0 ;  /* 0x000012d000267802 */ /* 0x000fce0000000f00 */
[----:B------:R-:W-:Y:S05]  /*12c0*/  CALL.REL.NOINC `($__internal_2_$__cuda_sm3x_div_rn_noftz_f32_slowpath) ;  /* 0x0000002c00707944 */ /* 0x000fea0003c00000 */
.L_x_19:
[----:B------:R-:W-:Y:S05]  /*12d0*/  BSYNC.RECONVERGENT B3 ;  /* 0x0000000000037941 */ /* 0x000fea0003800200 */
.L_x_18:
[----:B------:R-:W0:Y:S01]  /*12e0*/  MUFU.RCP R2, R31 ;  /* 0x0000001f00027308 */ /* 0x000e220000001000 */
[----:B------:R-:W-:Y:S01]  /*12f0*/  BSSY.RECONVERGENT B3, `(.L_x_15) ;  /* 0x000000e000037945 */ /* 0x000fe20003800200 */
[----:B------:R-:W-:-:S06]  /*1300*/  MOV R47, R0 ;  /* 0x00000000002f7202 */ /* 0x000fcc0000000f00 */
        /* <DEDUP_REMOVED lines=8> */
[----:B------:R-:W-:Y:S02]  /*1390*/  MOV R55, R31 ;  /* 0x0000001f00377202 */ /* 0x000fe40000000f00 */
[----:B------:R-:W-:-:S07]  /*13a0*/  MOV R38, 0x13c0 ;  /* 0x000013c000267802 */ /* 0x000fce0000000f00 */
[----:B------:R-:W-:Y:S05]  /*13b0*/  CALL.REL.NOINC `($__internal_2_$__cuda_sm3x_div_rn_noftz_f32_slowpath) ;  /* 0x0000002c00347944 */ /* 0x000fea0003c00000 */
[----:B------:R-:W-:-:S07]  /*13c0*/  MOV R45, R0 ;  /* 0x00000000002d7202 */ /* 0x000fce0000000f00 */
.L_x_20:
[----:B------:R-:W-:Y:S05]  /*13d0*/  BSYNC.RECONVERGENT B3 ;  /* 0x0000000000037941 */ /* 0x000fea0003800200 */
.L_x_15:
[----:B------:R-:W-:Y:S05]  /*13e0*/  BSYNC.RECONVERGENT B2 ;  /* 0x0000000000027941 */ /* 0x000fea0003800200 */
.L_x_14:
[----:B------:R-:W0:Y:S01]  /*13f0*/  LDCU UR6, c[0x0][0x3d0] ;  /* 0x00007a00ff0677ac */ /* 0x000e220008000800 */
[----:B------:R-:W-:Y:S01]  /*1400*/  HFMA2 R43, -RZ, RZ, 10824, -13904 ;  /* 0x7149f2caff2b7431 */ /* 0x000fe200000001ff */
[----:B------:R-:W-:Y:S01]  /*1410*/  MOV R44, 0xffffffff ;  /* 0xffffffff002c7802 */ /* 0x000fe20000000f00 */
[----:B0-----:R-:W-:-:S09]  /*1420*/  UISETP.GE.AND UP1, UPT, UR6, 0x1, UPT ;  /* 0x000000010600788c */ /* 0x001fd2000bf26270 */
[----:B------:R-:W-:Y:S05]  /*1430*/  BRA.U !UP1, `(.L_x_21) ;  /* 0x0000000509947547 */ /* 0x000fea000b800000 */
[----:B------:R-:W-:Y:S01]  /*1440*/  MOV R43, 0x7149f2ca ;  /* 0x7149f2ca002b7802 */ /* 0x000fe20000000f00 */
[----:B------:R-:W-:Y:S01]  /*1450*/  IMAD.U32 R48, RZ, RZ, UR10 ;  /* 0x0000000aff307e24 */ /* 0x000fe2000f8e00ff */
[----:B------:R-:W-:Y:S01]  /*1460*/  MOV R44, 0xffffffff ;  /* 0xffffffff002c7802 */ /* 0x000fe20000000f00 */
[----:B------:R-:W0:Y:S01]  /*1470*/  LDCU UR7, c[0x0][0x398] ;  /* 0x00007300ff0777ac */ /* 0x000e220008000800 */
[----:B------:R-:W-:Y:S01]  /*1480*/  MOV R49, UR11 ;  /* 0x0000000b00317c02 */ /* 0x000fe20008000f00 */
[----:B------:R-:W1:Y:S01]  /*1490*/  LDCU.64 UR8, c[0x0][0x390] ;  /* 0x00007200ff0877ac */ /* 0x000e620008000a00 */
[----:B------:R-:W-:-:S05]  /*14a0*/  UMOV UR6, UR12 ;  /* 0x0000000c00067c82 */ /* 0x000fca0008000000 */
.L_x_29:
[----:B------:R-:W2:Y:S04]  /*14b0*/  LDG.E R36, desc[UR14][R48.64+-0x10] ;  /* 0xfffff00e30247981 */ /* 0x000ea8000c1e1900 */
[----:B------:R-:W2:Y:S04]  /*14c0*/  LDG.E R29, desc[UR14][R48.64+0x8] ;  /* 0x0000080e301d7981 */ /* 0x000ea8000c1e1900 */
[----:B------:R-:W3:Y:S04]  /*14d0*/  LDG.E R41, desc[UR14][R48.64+-0x18] ;  /* 0xffffe80e30297981 */ /* 0x000ee8000c1e1900 */
[----:B------:R-:W4:Y:S04]  /*14e0*/  LDG.E R40, desc[UR14][R48.64+-0x14] ;  /* 0xffffec0e30287981 */ /* 0x000f28000c1e1900 */
[----:B------:R-:W3:Y:S04]  /*14f0*/  LDG.E R30, desc[UR14][R48.64] ;  /* 0x0000000e301e7981 */ /* 0x000ee8000c1e1900 */
[----:B------:R-:W4:Y:S04]  /*1500*/  LDG.E R31, desc[UR14][R48.64+0x4] ;  /* 0x0000040e301f7981 */ /* 0x000f28000c1e1900 */
[----:B-----5:R-:W5:Y:S04]  /*1510*/  LDG.E R37, desc[UR14][R48.64+-0x8] ;  /* 0xfffff80e30257981 */ /* 0x020f68000c1e1900 */
[----:B------:R-:W5:Y:S04]  /*1520*/  LDG.E R42, desc[UR14][R48.64+-0xc] ;  /* 0xfffff40e302a7981 */ /* 0x000f68000c1e1900 */
[----:B------:R-:W5:Y:S01]  /*1530*/  LDG.E R35, desc[UR14][R48.64+-0x4] ;  /* 0xfffffc0e30237981 */ /* 0x000f62000c1e1900 */
[----:B------:R-:W-:Y:S01]  /*1540*/  UIADD3 UR6, UPT, UPT, UR6, 0x1, URZ ;  /* 0x0000000106067890 */ /* 0x000fe2000fffe0ff */
[----:B------:R-:W-:Y:S03]  /*1550*/  BSSY.RECONVERGENT B0, `(.L_x_22) ;  /* 0x0000044000007945 */ /* 0x000fe60003800200 */
[----:B------:R-:W-:Y:S01]  /*1560*/  UISETP.NE.AND UP1, UPT, UR6, URZ, UPT ;  /* 0x000000ff0600728c */ /* 0x000fe2000bf25270 */
[----:B------:R-:W-:Y:S01]  /*1570*/  PLOP3.LUT P0, PT, PT, PT, PT, 0x8, 0x80 ;  /* 0x000000000080781c */ /* 0x000fe20003f0e170 */
[----:B--2---:R-:W-:-:S04]  /*1580*/  FADD R29, -R36, R29 ;  /* 0x0000001d241d7221 */ /* 0x004fc80000000100 */
[----:B------:R-:W-:Y:S01]  /*1590*/  FMUL R33, R29, R46 ;  /* 0x0000002e1d217220 */ /* 0x000fe20000400000 */
[----:B---3--:R-:W-:Y:S01]  /*15a0*/  FADD R30, -R41, R30 ;  /* 0x0000001e291e7221 */ /* 0x008fe20000000100 */
[----:B----4-:R-:W-:-:S03]  /*15b0*/  FADD R31, -R40, R31 ;  /* 0x0000001f281f7221 */ /* 0x010fc60000000100 */
[CC--:B------:R-:W-:Y:S01]  /*15c0*/  FFMA R32, R30.reuse, R45.reuse, -R33 ;  /* 0x0000002d1e207223 */ /* 0x0c0fe20000000821 */
[----:B-----5:R-:W-:Y:S01]  /*15d0*/  FADD R37, R37, -R40 ;  /* 0x8000002825257221 */ /* 0x020fe20000000000 */
[----:B------:R-:W-:Y:S01]  /*15e0*/  FMUL R0, R31, R45 ;  /* 0x0000002d1f007220 */ /* 0x000fe20000400000 */
[-C--:B------:R-:W-:Y:S01]  /*15f0*/  FMUL R2, R30, R47.reuse ;  /* 0x0000002f1e027220 */ /* 0x080fe20000400000 */
[----:B------:R-:W-:Y:S02]  /*1600*/  FADD R42, R42, -R41 ;  /* 0x800000292a2a7221 */ /* 0x000fe40000000000 */
[----:B------:R-:W-:Y:S01]  /*1610*/  FFMA R33, R29, R47, -R0 ;  /* 0x0000002f1d217223 */ /* 0x000fe20000000800 */
[----:B------:R-:W-:Y:S01]  /*1620*/  FMUL R39, R37, R32 ;  /* 0x0000002025277220 */ /* 0x000fe20000400000 */
[----:B------:R-:W-:Y:S01]  /*1630*/  FADD R34, R35, -R36 ;  /* 0x8000002423227221 */ /* 0x000fe20000000000 */
[----:B------:R-:W-:Y:S02]  /*1640*/  FFMA R35, R31, R46, -R2 ;  /* 0x0000002e1f237223 */ /* 0x000fe40000000802 */
[----:B------:R-:W-:-:S04]  /*1650*/  FFMA R39, R42, R33, R39 ;  /* 0x000000212a277223 */ /* 0x000fc80000000027 */
[----:B------:R-:W-:-:S05]  /*1660*/  FFMA R51, R34, R35, R39 ;  /* 0x0000002322337223 */ /* 0x000fca0000000027 */
[----:B------:R-:W-:-:S13]  /*1670*/  FSETP.GEU.AND P1, PT, |R51|, 9.9999999747524270788e-07, PT ;  /* 0x358637bd3300780b */ /* 0x000fda0003f2e200 */
[----:B------:R-:W-:Y:S05]  /*1680*/  @!P1 BRA `(.L_x_23) ;  /* 0x0000000000c09947 */ /* 0x000fea0003800000 */
[----:B------:R-:W-:Y:S01]  /*1690*/  IADD3 R0, PT, PT, R51, 0x1800000, RZ ;  /* 0x0180000033007810 */ /* 0x000fe20007ffe0ff */
[----:B------:R-:W-:Y:S03]  /*16a0*/  BSSY.RECONVERGENT B1, `(.L_x_24) ;  /* 0x000000c000017945 */ /* 0x000fe60003800200 */
[----:B------:R-:W-:-:S04]  /*16b0*/  LOP3.LUT R0, R0, 0x7f800000, RZ, 0xc0, !PT ;  /* 0x7f80000000007812 */ /* 0x000fc800078ec0ff */
[----:B------:R-:W-:-:S13]  /*16c0*/  ISETP.GT.U32.AND P1, PT, R0, 0x1ffffff, PT ;  /* 0x01ffffff0000780c */ /* 0x000fda0003f24070 */
[----:B------:R-:W-:Y:S05]  /*16d0*/  @P1 BRA `(.L_x_25) ;  /* 0x0000000000101947 */ /* 0x000fea0003800000 */
[----:B------:R-:W-:Y:S02]  /*16e0*/  MOV R0, R51 ;  /* 0x0000003300007202 */ /* 0x000fe40000000f00 */
[----:B------:R-:W-:-:S07]  /*16f0*/  MOV R38, 0x1710 ;  /* 0x0000171000267802 */ /* 0x000fce0000000f00 */
[----:B01----:R-:W-:Y:S05]  /*1700*/  CALL.REL.NOINC `($__internal_0_$__cuda_sm20_rcp_rn_f32_slowpath) ;  /* 0x0000002400347944 */ /* 0x003fea0003c00000 */
[----:B------:R-:W-:Y:S05]  /*1710*/  BRA `(.L_x_26) ;  /* 0x0000000000107947 */ /* 0x000fea0003800000 */
.L_x_25:
[----:B------:R-:W2:Y:S02]  /*1720*/  MUFU.RCP R0, R51 ;  /* 0x0000003300007308 */ /* 0x000ea40000001000 */
[----:B--2---:R-:W-:-:S04]  /*1730*/  FFMA R2, R51, R0, -1 ;  /* 0xbf80000033027423 */ /* 0x004fc80000000000 */
[----:B------:R-:W-:-:S04]  /*1740*/  FADD.FTZ R39, -R2, -RZ ;  /* 0x800000ff02277221 */ /* 0x000fc80000010100 */
[----:B------:R-:W-:-:S07]  /*1750*/  FFMA R0, R0, R39, R0 ;  /* 0x0000002700007223 */ /* 0x000fce0000000000 */
.L_x_26:
[----:B01----:R-:W-:Y:S05]  /*1760*/  BSYNC.RECONVERGENT B1 ;  /* 0x0000000000017941 */ /* 0x003fea0003800200 */
.L_x_24:
[----:B------:R-:W-:Y:S01]  /*1770*/  FADD R39, -R40, UR9 ;  /* 0x0000000928277e21 */ /* 0x000fe20008000100 */
[----:B------:R-:W-:Y:S01]  /*1780*/  FADD R41, -R41, UR8 ;  /* 0x0000000829297e21 */ /* 0x000fe20008000100 */
[----:B------:R-:W-:Y:S02]  /*1790*/  FADD R36, -R36, UR7 ;  /* 0x0000000724247e21 */ /* 0x000fe40008000100 */
[----:B------:R-:W-:-:S04]  /*17a0*/  FMUL R32, R32, R39 ;  /* 0x0000002720207220 */ /* 0x000fc80000400000 */
[----:B------:R-:W-:-:S04]  /*17b0*/  FFMA R32, R33, R41, R32 ;  /* 0x0000002921207223 */ /* 0x000fc80000000020 */
[----:B------:R-:W-:-:S04]  /*17c0*/  FFMA R35, R35, R36, R32 ;  /* 0x0000002423237223 */ /* 0x000fc80000000020 */
[----:B------:R-:W-:-:S05]  /*17d0*/  FMUL R32, R35, R0 ;  /* 0x0000000023207220 */ /* 0x000fca0000400000 */
[----:B------:R-:W-:-:S04]  /*17e0*/  FSETP.GT.AND P1, PT, R32, 1, PT ;  /* 0x3f8000002000780b */ /* 0x000fc80003f24000 */
[----:B------:R-:W-:-:S13]  /*17f0*/  FSETP.LT.OR P1, PT, R32, RZ, P1 ;  /* 0x000000ff2000720b */ /* 0x000fda0000f21400 */
[----:B------:R-:W-:Y:S05]  /*1800*/  @P1 BRA `(.L_x_23) ;  /* 0x0000000000601947 */ /* 0x000fea0003800000 */
[----:B------:R-:W-:Y:S01]  /*1810*/  FMUL R35, R34, R41 ;  /* 0x0000002922237220 */ /* 0x000fe20000400000 */
[----:B------:R-:W-:-:S03]  /*1820*/  FMUL R33, R37, R36 ;  /* 0x0000002425217220 */ /* 0x000fc60000400000 */
[----:B------:R-:W-:Y:S01]  /*1830*/  FFMA R36, R42, R36, -R35 ;  /* 0x000000242a247223 */ /* 0x000fe20000000823 */
[-C--:B------:R-:W-:Y:S01]  /*1840*/  FFMA R34, R34, R39.reuse, -R33 ;  /* 0x0000002722227223 */ /* 0x080fe20000000821 */
[----:B------:R-:W-:Y:S02]  /*1850*/  FMUL R42, R42, R39 ;  /* 0x000000272a2a7220 */ /* 0x000fe40000400000 */
[----:B------:R-:W-:Y:S02]  /*1860*/  FMUL R33, R36, R47 ;  /* 0x0000002f24217220 */ /* 0x000fe40000400000 */
[----:B------:R-:W-:Y:S02]  /*1870*/  FFMA R37, R37, R41, -R42 ;  /* 0x0000002925257223 */ /* 0x000fe4000000082a */
[----:B------:R-:W-:-:S04]  /*1880*/  FFMA R2, R34, R46, R33 ;  /* 0x0000002e22027223 */ /* 0x000fc80000000021 */
[----:B------:R-:W-:-:S04]  /*1890*/  FFMA R33, R37, R45, R2 ;  /* 0x0000002d25217223 */ /* 0x000fc80000000002 */
[----:B------:R-:W-:-:S04]  /*18a0*/  FMUL R33, R33, R0 ;  /* 0x0000000021217220 */ /* 0x000fc80000400000 */
[----:B------:R-:W-:-:S05]  /*18b0*/  FADD R2, R32, R33 ;  /* 0x0000002120027221 */ /* 0x000fca0000000000 */
[----:B------:R-:W-:-:S04]  /*18c0*/  FSETP.GT.AND P1, PT, R2, 1, PT ;  /* 0x3f8000000200780b */ /* 0x000fc80003f24000 */
[----:B------:R-:W-:-:S13]  /*18d0*/  FSETP.LT.OR P1, PT, R33, RZ, P1 ;  /* 0x000000ff2100720b */ /* 0x000fda0000f21400 */
[----:B------:R-:W-:Y:S05]  /*18e0*/  @P1 BRA `(.L_x_23) ;  /* 0x0000000000281947 */ /* 0x000fea0003800000 */
[----:B------:R-:W-:-:S04]  /*18f0*/  FMUL R31, R31, R36 ;  /* 0x000000241f1f7220 */ /* 0x000fc80000400000 */
[----:B------:R-:W-:-:S04]  /*1900*/  FFMA R30, R30, R34, R31 ;  /* 0x000000221e1e7223 */ /* 0x000fc8000000001f */
[----:B------:R-:W-:-:S04]  /*1910*/  FFMA R29, R29, R37, R30 ;  /* 0x000000251d1d7223 */ /* 0x000fc8000000001e */
[----:B------:R-:W-:-:S05]  /*1920*/  FMUL R16, R29, R0 ;  /* 0x000000001d107220 */ /* 0x000fca0000400000 */
[----:B------:R-:W-:-:S13]  /*1930*/  FSETP.GT.AND P1, PT, R16, 9.9999999747524270788e-07, PT ;  /* 0x358637bd1000780b */ /* 0x000fda0003f24000 */
[----:B------:R-:W-:Y:S05]  /*1940*/  @!P1 BRA `(.L_x_23) ;  /* 0x0000000000109947 */ /* 0x000fea0003800000 */
[----:B------:R2:W5:Y:S04]  /*1950*/  LDG.E R17, desc[UR14][R48.64+0xc] ;  /* 0x00000c0e30117981 */ /* 0x000568000c1e1900 */
[----:B------:R2:W5:Y:S04]  /*1960*/  LDG.E R18, desc[UR14][R48.64+0x10] ;  /* 0x0000100e30127981 */ /* 0x000568000c1e1900 */
[----:B------:R2:W5:Y:S01]  /*1970*/  LDG.E R19, desc[UR14][R48.64+0x14] ;  /* 0x0000140e30137981 */ /* 0x000562000c1e1900 */
[----:B------:R-:W-:-:S13]  /*1980*/  PLOP3.LUT P0, PT, PT, PT, PT, 0x80, 0x8 ;  /* 0x000000000008781c */ /* 0x000fda0003f0f070 */
.L_x_23:
[----:B01----:R-:W-:Y:S05]  /*1990*/  BSYNC.RECONVERGENT B0 ;  /* 0x0000000000007941 */ /* 0x003fea0003800200 */
.L_x_22:
[----:B------:R-:W-:Y:S01]  /*19a0*/  FSETP.GEU.OR P0, PT, R16, R43, !P0 ;  /* 0x0000002b1000720b */ /* 0x000fe2000470e400 */
[----:B------:R-:W-:-:S12]  /*19b0*/  BSSY.RECONVERGENT B0, `(.L_x_27) ;  /* 0x000000a000007945 */ /* 0x000fd80003800200 */
[----:B------:R-:W-:Y:S05]  /*19c0*/  @P0 BRA `(.L_x_28) ;  /* 0x0000000000200947 */ /* 0x000fea0003800000 */
[----:B------:R0:W5:Y:S01]  /*19d0*/  LDG.E R44, desc[UR14][R48.64+0x18] ;  /* 0x0000180e302c7981 */ /* 0x000162000c1e1900 */
[C---:B------:R-:W-:Y:S01]  /*19e0*/  FFMA R20, R16.reuse, R46, UR8 ;  /* 0x0000000810147e23 */ /* 0x040fe2000800002e */
[C---:B------:R-:W-:Y:S01]  /*19f0*/  FFMA R21, R16.reuse, R47, UR9 ;  /* 0x0000000910157e23 */ /* 0x040fe2000800002f */
[----:B------:R-:W-:Y:S01]  /*1a00*/  FFMA R22, R16, R45, UR7 ;  /* 0x0000000710167e23 */ /* 0x000fe2000800002d */
[----:B-----5:R-:W-:Y:S02]  /*1a10*/  MOV R23, R17 ;  /* 0x0000001100177202 */ /* 0x020fe40000000f00 */
[----:B------:R-:W-:Y:S02]  /*1a20*/  MOV R24, R18 ;  /* 0x0000001200187202 */ /* 0x000fe40000000f00 */
[----:B------:R-:W-:Y:S02]  /*1a30*/  MOV R25, R19 ;  /* 0x0000001300197202 */ /* 0x000fe40000000f00 */
[----:B0-----:R-:W-:-:S07]  /*1a40*/  MOV R43, R16 ;  /* 0x00000010002b7202 */ /* 0x001fce0000000f00 */
.L_x_28:
[----:B------:R-:W-:Y:S05]  /*1a50*/  BSYNC.RECONVERGENT B0 ;  /* 0x0000000000007941 */ /* 0x000fea0003800200 */
.L_x_27:
[----:B--2---:R-:W-:-:S04]  /*1a60*/  IADD3 R48, P0, PT, R48, 0x34, RZ ;  /* 0x0000003430307810 */ /* 0x004fc80007f1e0ff */
[----:B------:R-:W-:Y:S01]  /*1a70*/  IADD3.X R49, PT, PT, RZ, R49, RZ, P0, !PT ;  /* 0x00000031ff317210 */ /* 0x000fe200007fe4ff */
[----:B------:R-:W-:Y:S08]  /*1a80*/  BRA.U UP1, `(.L_x_29) ;  /* 0xfffffff901887547 */ /* 0x000ff0000b83ffff */
.L_x_21:
[----:B------:R-:W-:Y:S01]  /*1a90*/  FSETP.GEU.AND P1, PT, |R45|, 9.9999999747524270788e-07, PT ;  /* 0x358637bd2d00780b */ /* 0x000fe20003f2e200 */
[----:B------:R-:W-:Y:S01]  /*1aa0*/  BSSY.RECONVERGENT B2, `(.L_x_30) ;  /* 0x0000020000027945 */ /* 0x000fe20003800200 */
[----:B------:R-:W-:-:S11]  /*1ab0*/  PLOP3.LUT P0, PT, PT, PT, PT, 0x80, 0x8 ;  /* 0x000000000008781c */ /* 0x000fd60003f0f070 */
[----:B------:R-:W-:Y:S05]  /*1ac0*/  @!P1 BRA `(.L_x_31) ;  /* 0x0000000000749947 */ /* 0x000fea0003800000 */
[----:B------:R-:W0:Y:S01]  /*1ad0*/  LDC R0, c[0x0][0x398] ;  /* 0x0000e600ff007b82 */ /* 0x000e220000000800 */
[----:B------:R-:W0:Y:S01]  /*1ae0*/  LDCU UR6, c[0x0][0x3f4] ;  /* 0x00007e80ff0677ac */ /* 0x000e220008000800 */
[----:B------:R-:W1:Y:S01]  /*1af0*/  MUFU.RCP R2, R45 ;  /* 0x0000002d00027308 */ /* 0x000e620000001000 */
[----:B------:R-:W-:Y:S01]  /*1b00*/  BSSY.RECONVERGENT B3, `(.L_x_32) ;  /* 0x000000d000037945 */ /* 0x000fe20003800200 */
[----:B-1----:R-:W-:-:S04]  /*1b10*/  FFMA R29, R2, -R45, 1 ;  /* 0x3f800000021d7423 */ /* 0x002fc8000000082d */
[----:B------:R-:W-:Y:S01]  /*1b20*/  FFMA R29, R2, R29, R2 ;  /* 0x0000001d021d7223 */ /* 0x000fe20000000002 */
[----:B0-----:R-:W-:-:S04]  /*1b30*/  FADD R0, -R0, UR6 ;  /* 0x0000000600007e21 */ /* 0x001fc80008000100 */
[----:B------:R-:W0:Y:S01]  /*1b40*/  FCHK P1, R0, R45 ;  /* 0x0000002d00007302 */ /* 0x000e220000020000 */
[----:B------:R-:W-:-:S04]  /*1b50*/  FFMA R26, R0, R29, RZ ;  /* 0x0000001d001a7223 */ /* 0x000fc800000000ff */
[----:B------:R-:W-:-:S04]  /*1b60*/  FFMA R2, R26, -R45, R0 ;  /* 0x8000002d1a027223 */ /* 0x000fc80000000000 */
[----:B------:R-:W-:Y:S01]  /*1b70*/  FFMA R26, R29, R2, R26 ;  /* 0x000000021d1a7223 */ /* 0x000fe2000000001a */
[----:B0-----:R-:W-:Y:S06]  /*1b80*/  @!P1 BRA `(.L_x_33) ;  /* 0x0000000000109947 */ /* 0x001fec0003800000 */
[----:B------:R-:W-:Y:S01]  /*1b90*/  IMAD.MOV.U32 R55, RZ, RZ, R45 ;  /* 0x000000ffff377224 */ /* 0x000fe200078e002d */
[----:B------:R-:W-:-:S07]  /*1ba0*/  MOV R38, 0x1bc0 ;  /* 0x00001bc000267802 */ /* 0x000fce0000000f00 */
[----:B-----5:R-:W-:Y:S05]  /*1bb0*/  CALL.REL.NOINC `($__internal_2_$__cuda_sm3x_div_rn_noftz_f32_slowpath) ;  /* 0x0000002400347944 */ /* 0x020fea0003c00000 */
[----:B------:R-:W-:-:S07]  /*1bc0*/  MOV R26, R0 ;  /* 0x00000000001a7202 */ /* 0x000fce0000000f00 */
.L_x_33:
[----:B------:R-:W-:Y:S05]  /*1bd0*/  BSYNC.RECONVERGENT B3 ;  /* 0x0000000000037941 */ /* 0x000fea0003800200 */
.L_x_32:
[----:B------:R-:W-:-:S13]  /*1be0*/  FSETP.GTU.AND P1, PT, R26, RZ, PT ;  /* 0x000000ff1a00720b */ /* 0x000fda0003f2c000 */
[----:B------:R-:W-:Y:S05]  /*1bf0*/  @!P1 BRA `(.L_x_31) ;  /* 0x0000000000289947 */ /* 0x000fea0003800000 */
[----:B------:R-:W0:Y:S01]  /*1c00*/  LDCU.64 UR16, c[0x0][0x390] ;  /* 0x00007200ff1077ac */ /* 0x000e220008000a00 */
[----:B------:R-:W1:Y:S01]  /*1c10*/  LDCU.64 UR6, c[0x0][0x3f8] ;  /* 0x00007f00ff0677ac */ /* 0x000e620008000a00 */
[----:B------:R-:W2:Y:S01]  /*1c20*/  LDCU.64 UR8, c[0x0][0x400] ;  /* 0x00008000ff0877ac */ /* 0x000ea20008000a00 */
[C---:B0-----:R-:W-:Y:S01]  /*1c30*/  FFMA R27, R26.reuse, R46, UR16 ;  /* 0x000000101a1b7e23 */ /* 0x041fe2000800002e */
[----:B------:R-:W-:-:S04]  /*1c40*/  FFMA R28, R26, R47, UR17 ;  /* 0x000000111a1c7e23 */ /* 0x000fc8000800002f */
[C---:B-1----:R-:W-:Y:S02]  /*1c50*/  FSETP.GTU.AND P0, PT, R27.reuse, UR7, PT ;  /* 0x000000071b007c0b */ /* 0x042fe4000bf0c000 */
[C---:B--2---:R-:W-:Y:S02]  /*1c60*/  FSETP.GTU.AND P1, PT, R28.reuse, UR9, PT ;  /* 0x000000091c007c0b */ /* 0x044fe4000bf2c000 */
[----:B------:R-:W-:Y:S02]  /*1c70*/  FSETP.LTU.OR P0, PT, R27, UR6, P0 ;  /* 0x000000061b007c0b */ /* 0x000fe40008709400 */
[----:B------:R-:W-:-:S04]  /*1c80*/  FSETP.LTU.OR P1, PT, R28, UR8, P1 ;  /* 0x000000081c007c0b */ /* 0x000fc80008f29400 */
[----:B------:R-:W-:-:S13]  /*1c90*/  PLOP3.LUT P0, PT, P0, P1, PT, 0xf8, 0x8f ;  /* 0x00000000008f781c */ /* 0x000fda0000703f70 */
.L_x_31:
[----:B------:R-:W-:Y:S05]  /*1ca0*/  BSYNC.RECONVERGENT B2 ;  /* 0x0000000000027941 */ /* 0x000fea0003800200 */
.L_x_30:
[----:B------:R-:W-:Y:S01]  /*1cb0*/  FSETP.LT.AND P1, PT, R26, R43, PT ;  /* 0x0000002b1a00720b */ /* 0x000fe20003f21000 */
[----:B------:R-:W-:-:S12]  /*1cc0*/  BSSY.RECONVERGENT B2, `(.L_x_34) ;  /* 0x00001a6000027945 */ /* 0x000fd80003800200 */
[----:B------:R-:W-:Y:S05]  /*1cd0*/  @!P0 BRA P1, `(.L_x_35) ;  /* 0x0000000c00388947 */ /* 0x000fea0000800000 */
[----:B------:R-:W-:Y:S01]  /*1ce0*/  ISETP.GE.AND P0, PT, R44, RZ, PT ;  /* 0x000000ff2c00720c */ /* 0x000fe20003f06270 */
[----:B------:R-:W-:Y:S01]  /*1cf0*/  HFMA2 R29, -RZ, RZ, 0, 0 ;  /* 0x00000000ff1d7431 */ /* 0x000fe200000001ff */
[----:B------:R-:W-:-:S11]  /*1d00*/  CS2R R30, SRZ ;  /* 0x00000000001e7805 */ /* 0x000fd6000001ff00 */
[----:B------:R-:W-:Y:S05]  /*1d10*/  @!P0 BRA `(.L_x_36) ;  /* 0x0000001800808947 */ /* 0x000fea0003800000 */
[----:B------:R-:W0:Y:S01]  /*1d20*/  LDC.64 R30, c[0x0][0x3d8] ;  /* 0x0000f600ff1e7b82 */ /* 0x000e220000000a00 */
[----:B------:R-:W1:Y:S01]  /*1d30*/  LDCU UR6, c[0x0][0x3f0] ;  /* 0x00007e00ff0677ac */ /* 0x000e620008000800 */
[----:B0-----:R-:W-:-:S05]  /*1d40*/  IMAD.WIDE.U32 R44, R44, 0x28, R30 ;  /* 0x000000282c2c7825 */ /* 0x001fca00078e001e */
[----:B------:R0:W5:Y:S04]  /*1d50*/  LDG.E R29, desc[UR14][R44.64+0xc] ;  /* 0x00000c0e2c1d7981 */ /* 0x000168000c1e1900 */
[----:B------:R0:W5:Y:S04]  /*1d60*/  LDG.E R30, desc[UR14][R44.64+0x10] ;  /* 0x0000100e2c1e7981 */ /* 0x000168000c1e1900 */
[----:B------:R0:W5:Y:S01]  /*1d70*/  LDG.E R31, desc[UR14][R44.64+0x14] ;  /* 0x0000140e2c1f7981 */ /* 0x000162000c1e1900 */
[----:B-1----:R-:W-:Y:S01]  /*1d80*/  UISETP.GE.AND UP1, UPT, UR6, 0x1, UPT ;  /* 0x000000010600788c */ /* 0x002fe2000bf26270 */
[----:B------:R-:W-:-:S02]  /*1d90*/  CS2R R32, SRZ ;  /* 0x0000000000207805 */ /* 0x000fc4000001ff00 */
[----:B------:R-:W-:-:S06]  /*1da0*/  MOV R36, RZ ;  /* 0x000000ff00247202 */ /* 0x000fcc0000000f00 */
[----:B0-----:R-:W-:Y:S05]  /*1db0*/  BRA.U !UP1, `(.L_x_37) ;  /* 0x0000000909f07547 */ /* 0x001fea000b800000 */
[----:B------:R-:W-:Y:S02]  /*1dc0*/  HFMA2 R42, -RZ, RZ, 0, 0 ;  /* 0x00000000ff2a7431 */ /* 0x000fe400000001ff */
[----:B------:R-:W-:Y:S01]  /*1dd0*/  FFMA R37, R23, 0.0010000000474974513054, R20 ;  /* 0x3a83126f17257823 */ /* 0x000fe20000000014 */
[----:B------:R-:W-:Y:S01]  /*1de0*/  FFMA R40, R24, 0.0010000000474974513054, R21 ;  /* 0x3a83126f18287823 */ /* 0x000fe20000000015 */
[----:B------:R-:W-:Y:S01]  /*1df0*/  FFMA R41, R25, 0.0010000000474974513054, R22 ;  /* 0x3a83126f19297823 */ /* 0x000fe20000000016 */
[----:B------:R-:W-:Y:S02]  /*1e00*/  MOV R36, RZ ;  /* 0x000000ff00247202 */ /* 0x000fe40000000f00 */
[----:B------:R-:W-:-:S07]  /*1e10*/  CS2R R32, SRZ ;  /* 0x0000000000207805 */ /* 0x000fce000001ff00 */
.L_x_57:
[----:B------:R-:W0:Y:S01]  /*1e20*/  LDC.64 R34, c[0x0][0x3e8] ;  /* 0x0000fa00ff227b82 */ /* 0x000e220000000a00 */
[----:B------:R-:W1:Y:S01]  /*1e30*/  LDCU UR6, c[0x0][0x3f0] ;  /* 0x00007e00ff0677ac */ /* 0x000e620008000800 */
[----:B0-----:R-:W-:-:S05]  /*1e40*/  IMAD.WIDE.U32 R34, R42, 0x18, R34 ;  /* 0x000000182a227825 */ /* 0x001fca00078e0022 */
[----:B------:R-:W2:Y:S04]  /*1e50*/  LDG.E R50, desc[UR14][R34.64+0x4] ;  /* 0x0000040e22327981 */ /* 0x000ea8000c1e1900 */
[----:B------:R-:W3:Y:S04]  /*1e60*/  LDG.E R39, desc[UR14][R34.64] ;  /* 0x0000000e22277981 */ /* 0x000ee8000c1e1900 */
[----:B------:R-:W4:Y:S01]  /*1e70*/  LDG.E R43, desc[UR14][R34.64+0x8] ;  /* 0x0000080e222b7981 */ /* 0x000f22000c1e1900 */
[----:B------:R-:W-:Y:S01]  /*1e80*/  IADD3 R42, PT, PT, R42, 0x1, RZ ;  /* 0x000000012a2a7810 */ /* 0x000fe20007ffe0ff */
[----:B------:R-:W-:Y:S03]  /*1e90*/  BSSY.RECONVERGENT B0, `(.L_x_38) ;  /* 0x0000014000007945 */ /* 0x000fe60003800200 */
[----:B-1----:R-:W-:Y:S01]  /*1ea0*/  ISETP.NE.AND P4, PT, R42, UR6, PT ;  /* 0x000000062a007c0c */ /* 0x002fe2000bf85270 */
[----:B--2---:R-:W-:Y:S01]  /*1eb0*/  FADD R50, -R21, R50 ;  /* 0x0000003215327221 */ /* 0x004fe20000000100 */
[----:B---3--:R-:W-:-:S03]  /*1ec0*/  FADD R0, -R20, R39 ;  /* 0x0000002714007221 */ /* 0x008fc60000000100 */
[----:B------:R-:W-:Y:S01]  /*1ed0*/  FMUL R39, R50, R50 ;  /* 0x0000003232277220 */ /* 0x000fe20000400000 */
[----:B----4-:R-:W-:-:S03]  /*1ee0*/  FADD R48, -R22, R43 ;  /* 0x0000002b16307221 */ /* 0x010fc60000000100 */
[----:B------:R-:W-:-:S04]  /*1ef0*/  FFMA R39, R0, R0, R39 ;  /* 0x0000000000277223 */ /* 0x000fc80000000027 */
[----:B------:R-:W-:-:S04]  /*1f00*/  FFMA R44, R48, R48, R39 ;  /* 0x00000030302c7223 */ /* 0x000fc80000000027 */
[----:B------:R0:W1:Y:S01]  /*1f10*/  MUFU.RSQ R39, R44 ;  /* 0x0000002c00277308 */ /* 0x0000620000001400 */
[----:B------:R-:W-:-:S04]  /*1f20*/  IADD3 R2, PT, PT, R44, -0xd000000, RZ ;  /* 0xf30000002c027810 */ /* 0x000fc80007ffe0ff */
[----:B------:R-:W-:-:S13]  /*1f30*/  ISETP.GT.U32.AND P0, PT, R2, 0x727fffff, PT ;  /* 0x727fffff0200780c */ /* 0x000fda0003f04070 */
[----:B01----:R-:W-:Y:S05]  /*1f40*/  @!P0 BRA `(.L_x_39) ;  /* 0x0000000000108947 */ /* 0x003fea0003800000 */
[----:B------:R-:W-:Y:S02]  /*1f50*/  MOV R2, R44 ;  /* 0x0000002c00027202 */ /* 0x000fe40000000f00 */
[----:B------:R-:W-:-:S07]  /*1f60*/  MOV R38, 0x1f80 ;  /* 0x00001f8000267802 */ /* 0x000fce0000000f00 */
[----:B-----5:R-:W-:Y:S05]  /*1f70*/  CALL.REL.NOINC `($__internal_1_$__cuda_sm20_sqrt_rn_f32_slowpath) ;  /* 0x0000001c00ec7944 */ /* 0x020fea0003c00000 */
[----:B------:R-:W-:Y:S05]  /*1f80*/  BRA `(.L_x_40) ;  /* 0x0000000000107947 */ /* 0x000fea0003800000 */
.L_x_39:
[----:B------:R-:W-:Y:S01]  /*1f90*/  FMUL.FTZ R43, R44, R39 ;  /* 0x000000272c2b7220 */ /* 0x000fe20000410000 */
[----:B------:R-:W-:-:S03]  /*1fa0*/  FMUL.FTZ R38, R39, 0.5 ;  /* 0x3f00000027267820 */ /* 0x000fc60000410000 */
[----:B------:R-:W-:-:S04]  /*1fb0*/  FFMA R2, -R43, R43, R44 ;  /* 0x0000002b2b027223 */ /* 0x000fc8000000012c */
[----:B------:R-:W-:-:S07]  /*1fc0*/  FFMA R43, R2, R38, R43 ;  /* 0x00000026022b7223 */ /* 0x000fce000000002b */
.L_x_40:
[----:B------:R-:W-:Y:S05]  /*1fd0*/  BSYNC.RECONVERGENT B0 ;  /* 0x0000000000007941 */ /* 0x000fea0003800200 */
.L_x_38:
[----:B------:R-:W-:Y:S01]  /*1fe0*/  FSETP.GT.AND P0, PT, R43, 9.9999999747524270788e-07, PT ;  /* 0x358637bd2b00780b */ /* 0x000fe20003f04000 */
[----:B------:R-:W-:Y:S01]  /*1ff0*/  BSSY.RECONVERGENT B3, `(.L_x_41) ;  /* 0x0000030000037945 */ /* 0x000fe20003800200 */
[----:B------:R-:W-:Y:S01]  /*2000*/  CS2R R44, SRZ ;  /* 0x00000000002c7805 */ /* 0x000fe2000001ff00 */
[----:B------:R-:W-:-:S10]  /*2010*/  IMAD.MOV.U32 R46, RZ, RZ, RZ ;  /* 0x000000ffff2e7224 */ /* 0x000fd400078e00ff */
        /* <DEDUP_REMOVED lines=12> */
[----:B-----5:R-:W-:Y:S05]  /*20e0*/  CALL.REL.NOINC `($__internal_2_$__cuda_sm3x_div_rn_noftz_f32_slowpath) ;  /* 0x0000001c00e87944 */ /* 0x020fea0003c00000 */
[----:B------:R-:W-:-:S07]  /*20f0*/  MOV R44, R0 ;  /* 0x00000000002c7202 */ /* 0x000fce0000000f00 */
.L_x_44:
[----:B------:R-:W-:Y:S05]  /*2100*/  BSYNC.RECONVERGENT B4 ;  /* 0x0000000000047941 */ /* 0x000fea0003800200 */
.L_x_43:
        /* <DEDUP_REMOVED lines=12> */
[----:B-----5:R-:W-:Y:S05]  /*21d0*/  CALL.REL.NOINC `($__internal_2_$__cuda_sm3x_div_rn_noftz_f32_slowpath) ;  /* 0x0000001c00ac7944 */ /* 0x020fea0003c00000 */
.L_x_46:
[----:B------:R-:W-:Y:S05]  /*21e0*/  BSYNC.RECONVERGENT B4 ;  /* 0x0000000000047941 */ /* 0x000fea0003800200 */
.L_x_45:
        /* <DEDUP_REMOVED lines=14> */
[----:B------:R-:W-:-:S07]  /*22d0*/  MOV R46, R0 ;  /* 0x00000000002e7202 */ /* 0x000fce0000000f00 */
.L_x_47:
[----:B------:R-:W-:Y:S05]  /*22e0*/  BSYNC.RECONVERGENT B4 ;  /* 0x0000000000047941 */ /* 0x000fea0003800200 */
.L_x_42:
[----:B------:R-:W-:Y:S05]  /*22f0*/  BSYNC.RECONVERGENT B3 ;  /* 0x0000000000037941 */ /* 0x000fea0003800200 */
.L_x_41:
[----:B------:R-:W0:Y:S01]  /*2300*/  LDCU UR6, c[0x0][0x3d0] ;  /* 0x00007a00ff0677ac */ /* 0x000e220008000800 */
[----:B------:R-:W-:Y:S01]  /*2310*/  FMUL R0, R24, R45 ;  /* 0x0000002d18007220 */ /* 0x000fe20000400000 */
[----:B------:R-:W-:-:S03]  /*2320*/  PLOP3.LUT P0, PT, PT, PT, PT, 0x80, 0x8 ;  /* 0x000000000008781c */ /* 0x000fc60003f0f070 */
[----:B------:R-:W-:-:S04]  /*2330*/  FFMA R0, R23, R44, R0 ;  /* 0x0000002c17007223 */ /* 0x000fc80000000000 */
[----:B------:R-:W-:Y:S01]  /*2340*/  FFMA R47, R25, R46, R0 ;  /* 0x0000002e192f7223 */ /* 0x000fe20000000000 */
[----:B0-----:R-:W-:-:S09]  /*2350*/  UISETP.GE.AND UP1, UPT, UR6, 0x1, UPT ;  /* 0x000000010600788c */ /* 0x001fd2000bf26270 */
[----:B------:R-:W-:Y:S05]  /*2360*/  BRA.U !UP1, `(.L_x_48) ;  /* 0x00000005094c7547 */ /* 0x000fea000b800000 */
[----:B------:R-:W-:Y:S01]  /*2370*/  BSSY.RECONVERGENT B0, `(.L_x_48) ;  /* 0x0000052000007945 */ /* 0x000fe20003800200 */
[----:B------:R-:W-:-:S07]  /*2380*/  IMAD.MOV.U32 R48, RZ, RZ, RZ ;  /* 0x000000ffff307224 */ /* 0x000fce00078e00ff */
.L_x_54:
[----:B------:R-:W0:Y:S02]  /*2390*/  LDC.64 R38, c[0x0][0x3c8] ;  /* 0x0000f200ff267b82 */ /* 0x000e240000000a00 */
[----:B0-----:R-:W-:-:S05]  /*23a0*/  IMAD.WIDE.U32 R38, R48, 0x34, R38 ;  /* 0x0000003430267825 */ /* 0x001fca00078e0026 */
[----:B------:R-:W2:Y:S04]  /*23b0*/  LDG.E R52, desc[UR14][R38.64+0x8] ;  /* 0x0000080e26347981 */ /* 0x000ea8000c1e1900 */
[----:B------:R-:W2:Y:S04]  /*23c0*/  LDG.E R51, desc[UR14][R38.64+0x20] ;  /* 0x0000200e26337981 */ /* 0x000ea8000c1e1900 */
[----:B------:R-:W3:Y:S04]  /*23d0*/  LDG.E R50, desc[UR14][R38.64] ;  /* 0x0000000e26327981 */ /* 0x000ee8000c1e1900 */
[----:B------:R-:W4:Y:S04]  /*23e0*/  LDG.E R49, desc[UR14][R38.64+0x4] ;  /* 0x0000040e26317981 */ /* 0x000f28000c1e1900 */
[----:B------:R-:W3:Y:S04]  /*23f0*/  LDG.E R53, desc[UR14][R38.64+0x18] ;  /* 0x0000180e26357981 */ /* 0x000ee8000c1e1900 */
[----:B------:R-:W4:Y:S04]  /*2400*/  LDG.E R0, desc[UR14][R38.64+0x1c] ;  /* 0x00001c0e26007981 */ /* 0x000f28000c1e1900 */
[----:B------:R-:W4:Y:S04]  /*2410*/  LDG.E R54, desc[UR14][R38.64+0x10] ;  /* 0x0000100e26367981 */ /* 0x000f28000c1e1900 */
[----:B------:R-:W4:Y:S04]  /*2420*/  LDG.E R59, desc[UR14][R38.64+0xc] ;  /* 0x00000c0e263b7981 */ /* 0x000f28000c1e1900 */
[----:B------:R0:W4:Y:S01]  /*2430*/  LDG.E R61, desc[UR14][R38.64+0x14] ;  /* 0x0000140e263d7981 */ /* 0x000122000c1e1900 */
[----:B------:R-:W-:Y:S01]  /*2440*/  BSSY.RECONVERGENT B1, `(.L_x_49) ;  /* 0x000003f000017945 */ /* 0x000fe20003800200 */
[----:B------:R-:W-:Y:S01]  /*2450*/  PLOP3.LUT P0, PT, PT, PT, PT, 0x80, 0x8 ;  /* 0x000000000008781c */ /* 0x000fe20003f0f070 */
[----:B--2---:R-:W-:-:S04]  /*2460*/  FADD R51, -R52, R51 ;  /* 0x0000003334337221 */ /* 0x004fc80000000100 */
[----:B------:R-:W-:Y:S01]  /*2470*/  FMUL R2, R51, R44 ;  /* 0x0000002c33027220 */ /* 0x000fe20000400000 */
[----:B---3--:R-:W-:Y:S01]  /*2480*/  FADD R53, -R50, R53 ;  /* 0x0000003532357221 */ /* 0x008fe20000000100 */
[----:B----4-:R-:W-:-:S03]  /*2490*/  FADD R55, -R49, R0 ;  /* 0x0000000031377221 */ /* 0x010fc60000000100 */
[-C--:B------:R-:W-:Y:S01]  /*24a0*/  FFMA R57, R53, R46.reuse, -R2 ;  /* 0x0000002e35397223 */ /* 0x080fe20000000802 */
[----:B------:R-:W-:Y:S01]  /*24b0*/  FADD R54, R54, -R49 ;  /* 0x8000003136367221 */ /* 0x000fe20000000000 */
[----:B------:R-:W-:Y:S01]  /*24c0*/  FMUL R0, R55, R46 ;  /* 0x0000002e37007220 */ /* 0x000fe20000400000 */
[-C--:B------:R-:W-:Y:S01]  /*24d0*/  FMUL R2, R53, R45.reuse ;  /* 0x0000002d35027220 */ /* 0x080fe20000400000 */
[----:B------:R-:W-:Y:S02]  /*24e0*/  FADD R56, R59, -R50 ;  /* 0x800000323b387221 */ /* 0x000fe40000000000 */
[----:B------:R-:W-:Y:S01]  /*24f0*/  FFMA R59, R51, R45, -R0 ;  /* 0x0000002d333b7223 */ /* 0x000fe20000000800 */
[----:B0-----:R-:W-:Y:S01]  /*2500*/  FMUL R39, R54, R57 ;  /* 0x0000003936277220 */ /* 0x001fe20000400000 */
        /* <DEDUP_REMOVED lines=13> */
[----:B-----5:R-:W-:Y:S05]  /*25e0*/  CALL.REL.NOINC `($__internal_0_$__cuda_sm20_rcp_rn_f32_slowpath) ;  /* 0x00000014007c7944 */ /* 0x020fea0003c00000 */
[----:B------:R-:W-:Y:S05]  /*25f0*/  BRA `(.L_x_53) ;  /* 0x0000000000107947 */ /* 0x000fea0003800000 */
.L_x_52:
[----:B------:R-:W0:Y:S02]  /*2600*/  MUFU.RCP R0, R63 ;  /* 0x0000003f00007308 */ /* 0x000e240000001000 */
[----:B0-----:R-:W-:-:S04]  /*2610*/  FFMA R2, R63, R0, -1 ;  /* 0xbf8000003f027423 */ /* 0x001fc80000000000 */
[----:B------:R-:W-:-:S04]  /*2620*/  FADD.FTZ R39, -R2, -RZ ;  /* 0x800000ff02277221 */ /* 0x000fc80000010100 */
[----:B------:R-:W-:-:S07]  /*2630*/  FFMA R0, R0, R39, R0 ;  /* 0x0000002700007223 */ /* 0x000fce0000000000 */
.L_x_53:
[----:B------:R-:W-:Y:S05]  /*2640*/  BSYNC.RECONVERGENT B3 ;  /* 0x0000000000037941 */ /* 0x000fea0003800200 */
.L_x_51:
[----:B------:R-:W-:Y:S01]  /*2650*/  FADD R38, R40, -R49 ;  /* 0x8000003128267221 */ /* 0x000fe20000000000 */
[----:B------:R-:W-:Y:S01]  /*2660*/  FADD R39, R37, -R50 ;  /* 0x8000003225277221 */ /* 0x000fe20000000000 */
[----:B------:R-:W-:Y:S02]  /*2670*/  FADD R63, R41, -R52 ;  /* 0x80000034293f7221 */ /* 0x000fe40000000000 */
        /* <DEDUP_REMOVED lines=9> */
[C---:B------:R-:W-:Y:S01]  /*2710*/  FFMA R50, R56.reuse, R63, -R57 ;  /* 0x0000003f38327223 */ /* 0x040fe20000000839 */
[-C--:B------:R-:W-:Y:S01]  /*2720*/  FMUL R57, R56, R38.reuse ;  /* 0x0000002638397220 */ /* 0x080fe20000400000 */
[----:B------:R-:W-:Y:S02]  /*2730*/  FFMA R38, R58, R38, -R49 ;  /* 0x000000263a267223 */ /* 0x000fe40000000831 */
[----:B------:R-:W-:Y:S01]  /*2740*/  FMUL R49, R50, R45 ;  /* 0x0000002d32317220 */ /* 0x000fe20000400000 */
[----:B------:R-:W-:-:S03]  /*2750*/  FFMA R54, R54, R39, -R57 ;  /* 0x0000002736367223 */ /* 0x000fc60000000839 */
        /* <DEDUP_REMOVED lines=12> */
[----:B------:R-:W-:-:S13]  /*2820*/  @P1 PLOP3.LUT P0, PT, PT, PT, PT, 0x8, 0x80 ;  /* 0x000000000080181c */ /* 0x000fda0003f0e170 */
.L_x_50:
[----:B------:R-:W-:Y:S05]  /*2830*/  BSYNC.RECONVERGENT B1 ;  /* 0x0000000000017941 */ /* 0x000fea0003800200 */
.L_x_49:
[----:B------:R-:W0:Y:S01]  /*2840*/  LDCU UR6, c[0x0][0x3d0] ;  /* 0x00007a00ff0677ac */ /* 0x000e220008000800 */
[----:B------:R-:W-:Y:S02]  /*2850*/  IADD3 R48, PT, PT, R48, 0x1, RZ ;  /* 0x0000000130307810 */ /* 0x000fe40007ffe0ff */
[----:B------:R-:W-:Y:S02]  /*2860*/  FSETP.GEU.OR P0, PT, R60, R43, P0 ;  /* 0x0000002b3c00720b */ /* 0x000fe4000070e400 */
[----:B0-----:R-:W-:-:S13]  /*2870*/  ISETP.LT.AND P1, PT, R48, UR6, PT ;  /* 0x0000000630007c0c */ /* 0x001fda000bf21270 */
[----:B------:R-:W-:Y:S05]  /*2880*/  @P0 BRA P1, `(.L_x_54) ;  /* 0xfffffff800c00947 */ /* 0x000fea000083ffff */
[----:B------:R-:W-:Y:S05]  /*2890*/  BSYNC.RECONVERGENT B0 ;  /* 0x0000000000007941 */ /* 0x000fea0003800200 */
.L_x_48:
[----:B------:R-:W-:Y:S04]  /*28a0*/  BSSY.RECONVERGENT B0, `(.L_x_55) ;  /* 0x000000c000007945 */ /* 0x000fe80003800200 */
[----:B------:R-:W-:Y:S05]  /*28b0*/  @!P0 BRA `(.L_x_56) ;  /* 0x0000000000288947 */ /* 0x000fea0003800000 */
[----:B------:R-:W2:Y:S04]  /*28c0*/  LDG.E R39, desc[UR14][R34.64+0x10] ;  /* 0x0000100e22277981 */ /* 0x000ea8000c1e1900 */
[----:B------:R-:W3:Y:S04]  /*28d0*/  LDG.E R0, desc[UR14][R34.64+0xc] ;  /* 0x00000c0e22007981 */ /* 0x000ee8000c1e1900 */
[----:B------:R-:W4:Y:S01]  /*28e0*/  LDG.E R38, desc[UR14][R34.64+0x14] ;  /* 0x0000140e22267981 */ /* 0x000f22000c1e1900 */
[----:B------:R-:W-:Y:S01]  /*28f0*/  FMNMX R47, RZ, R47, !PT ;  /* 0x0000002fff2f7209 */ /* 0x000fe20007800000 */
[----:B--2--5:R-:W-:Y:S01]  /*2900*/  FMUL R2, R30, R39 ;  /* 0x000000271e027220 */ /* 0x024fe20000400000 */
[----:B---3--:R-:W-:Y:S01]  /*2910*/  FMUL R0, R29, R0 ;  /* 0x000000001d007220 */ /* 0x008fe20000400000 */
[----:B----4-:R-:W-:-:S03]  /*2920*/  FMUL R39, R31, R38 ;  /* 0x000000261f277220 */ /* 0x010fc60000400000 */
[C---:B------:R-:W-:Y:S01]  /*2930*/  FFMA R32, R47.reuse, R0, R32 ;  /* 0x000000002f207223 */ /* 0x040fe20000000020 */
[C---:B------:R-:W-:Y:S01]  /*2940*/  FFMA R33, R47.reuse, R2, R33 ;  /* 0x000000022f217223 */ /* 0x040fe20000000021 */
[----:B------:R-:W-:-:S07]  /*2950*/  FFMA R36, R47, R39, R36 ;  /* 0x000000272f247223 */ /* 0x000fce0000000024 */
.L_x_56:
[----:B------:R-:W-:Y:S05]  /*2960*/  BSYNC.RECONVERGENT B0 ;  /* 0x0000000000007941 */ /* 0x000fea0003800200 */
.L_x_55:
[----:B------:R-:W-:Y:S05]  /*2970*/  @P4 BRA `(.L_x_57) ;  /* 0xfffffff400284947 */ /* 0x000fea000383ffff */
.L_x_37:
[----:B-----5:R-:W-:Y:S01]  /*2980*/  FFMA R29, R29, 0.10000000149011611938, R32 ;  /* 0x3dcccccd1d1d7823 */ /* 0x020fe20000000020 */
[----:B------:R-:W-:Y:S01]  /*2990*/  FFMA R30, R30, 0.10000000149011611938, R33 ;  /* 0x3dcccccd1e1e7823 */ /* 0x000fe20000000021 */
[----:B------:R-:W-:Y:S01]  /*29a0*/  FFMA R31, R31, 0.10000000149011611938, R36 ;  /* 0x3dcccccd1f1f7823 */ /* 0x000fe20000000024 */
[----:B------:R-:W-:Y:S06]  /*29b0*/  BRA `(.L_x_36) ;  /* 0x0000000c00587947 */ /* 0x000fec0003800000 */
.L_x_35:
[----:B------:R-:W-:Y:S01]  /*29c0*/  F2I.FLOOR.NTZ R0, R27 ;  /* 0x0000001b00007305 */ /* 0x000fe20000207100 */
[----:B------:R-:W0:Y:S01]  /*29d0*/  LDCU UR9, c[0x0][0x3f0] ;  /* 0x00007e00ff0977ac */ /* 0x000e220008000800 */
[----:B------:R-:W-:Y:S01]  /*29e0*/  HFMA2 R40, -RZ, RZ, 1.875, 0 ;  /* 0x3f800000ff287431 */ /* 0x000fe200000001ff */
[----:B------:R-:W-:Y:S02]  /*29f0*/  CS2R R50, SRZ ;  /* 0x0000000000327805 */ /* 0x000fe4000001ff00 */
[----:B------:R-:W-:Y:S01]  /*2a00*/  MOV R49, RZ ;  /* 0x000000ff00317202 */ /* 0x000fe20000000f00 */
[----:B------:R-:W1:Y:S02]  /*2a10*/  LDCU.64 UR6, c[0x0][0x408] ;  /* 0x00008100ff0677ac */ /* 0x000e640008000a00 */
[----:B------:R-:W2:Y:S01]  /*2a20*/  F2I.FLOOR.NTZ R21, R28 ;  /* 0x0000001c00157305 */ /* 0x000ea20000207100 */
[----:B------:R-:W3:Y:S01]  /*2a30*/  LDCU UR8, c[0x0][0x410] ;  /* 0x00008200ff0877ac */ /* 0x000ee20008000800 */
[----:B0-----:R-:W-:Y:S01]  /*2a40*/  UISETP.GE.AND UP1, UPT, UR9, 0x1, UPT ;  /* 0x000000010900788c */ /* 0x001fe2000bf26270 */
[----:B--2---:R-:W-:-:S04]  /*2a50*/  IADD3 R0, PT, PT, R0, R21, RZ ;  /* 0x0000001500007210 */ /* 0x004fc80007ffe0ff */
[----:B------:R-:W-:-:S04]  /*2a60*/  LOP3.LUT R0, R0, 0x1, RZ, 0xc0, !PT ;  /* 0x0000000100007812 */ /* 0x000fc800078ec0ff */
[----:B------:R-:W-:-:S04]  /*2a70*/  ISETP.NE.U32.AND P0, PT, R0, 0x1, PT ;  /* 0x000000010000780c */ /* 0x000fc80003f05070 */
[----:B------:R-:W-:-:S05]  /*2a80*/  FSEL R40, R40, 0.5, !P0 ;  /* 0x3f00000028287808 */ /* 0x000fca0004000000 */
[C---:B-1----:R-:W-:Y:S01]  /*2a90*/  FMUL R42, R40.reuse, UR6 ;  /* 0x00000006282a7c20 */ /* 0x042fe20008400000 */
[C---:B------:R-:W-:Y:S01]  /*2aa0*/  FMUL R41, R40.reuse, UR7 ;  /* 0x0000000728297c20 */ /* 0x040fe20008400000 */
[----:B---3--:R-:W-:Y:S01]  /*2ab0*/  FMUL R40, R40, UR8 ;  /* 0x0000000828287c20 */ /* 0x008fe20008400000 */
[----:B------:R-:W-:Y:S06]  /*2ac0*/  BRA.U !UP1, `(.L_x_58) ;  /* 0x0000000909ec7547 */ /* 0x000fec000b800000 */
[----:B------:R-:W-:Y:S01]  /*2ad0*/  FADD R36, RZ, R27 ;  /* 0x0000001bff247221 */ /* 0x000fe20000000000 */
[----:B------:R-:W-:Y:S01]  /*2ae0*/  FADD R37, RZ, R28 ;  /* 0x0000001cff257221 */ /* 0x000fe20000000000 */
[----:B------:R-:W-:Y:S02]  /*2af0*/  CS2R R48, SRZ ;  /* 0x0000000000307805 */ /* 0x000fe4000001ff00 */
[----:B------:R-:W-:-:S07]  /*2b00*/  CS2R R50, SRZ ;  /* 0x0000000000327805 */ /* 0x000fce000001ff00 */
.L_x_78:
[----:B------:R-:W0:Y:S01]  /*2b10*/  LDC.64 R52, c[0x0][0x3e8] ;  /* 0x0000fa00ff347b82 */ /* 0x000e220000000a00 */
[----:B------:R-:W1:Y:S01]  /*2b20*/  LDCU.64 UR6, c[0x0][0x3f0] ;  /* 0x00007e00ff0677ac */ /* 0x000e620008000a00 */
        /* <DEDUP_REMOVED lines=10> */
[----:B----4-:R-:W-:-:S03]  /*2bd0*/  FADD R20, R20, -UR7 ;  /* 0x8000000714147e21 */ /* 0x010fc60008000000 */
[----:B------:R-:W-:-:S04]  /*2be0*/  FFMA R21, R0, R0, R21 ;  /* 0x0000000000157223 */ /* 0x000fc80000000015 */
[----:B------:R-:W-:-:S04]  /*2bf0*/  FFMA R24, R20, R20, R21 ;  /* 0x0000001414187223 */ /* 0x000fc80000000015 */
[----:B------:R0:W1:Y:S01]  /*2c00*/  MUFU.RSQ R21, R24 ;  /* 0x0000001800157308 */ /* 0x0000620000001400 */
[----:B------:R-:W-:-:S04]  /*2c10*/  IADD3 R2, PT, PT, R24, -0xd000000, RZ ;  /* 0xf300000018027810 */ /* 0x000fc80007ffe0ff */
[----:B------:R-:W-:-:S13]  /*2c20*/  ISETP.GT.U32.AND P0, PT, R2, 0x727fffff, PT ;  /* 0x727fffff0200780c */ /* 0x000fda0003f04070 */
[----:B01----:R-:W-:Y:S05]  /*2c30*/  @!P0 BRA `(.L_x_60) ;  /* 0x0000000000148947 */ /* 0x003fea0003800000 */
[----:B------:R-:W-:Y:S01]  /*2c40*/  IMAD.MOV.U32 R2, RZ, RZ, R24 ;  /* 0x000000ffff027224 */ /* 0x000fe200078e0018 */
[----:B------:R-:W-:-:S07]  /*2c50*/  MOV R38, 0x2c70 ;  /* 0x00002c7000267802 */ /* 0x000fce0000000f00 */
[----:B-----5:R-:W-:Y:S05]  /*2c60*/  CALL.REL.NOINC `($__internal_1_$__cuda_sm20_sqrt_rn_f32_slowpath) ;  /* 0x0000001000b07944 */ /* 0x020fea0003c00000 */
[----:B------:R-:W-:Y:S01]  /*2c70*/  MOV R47, R43 ;  /* 0x0000002b002f7202 */ /* 0x000fe20000000f00 */
[----:B------:R-:W-:Y:S06]  /*2c80*/  BRA `(.L_x_61) ;  /* 0x0000000000107947 */ /* 0x000fec0003800000 */
.L_x_60:
[----:B------:R-:W-:Y:S01]  /*2c90*/  FMUL.FTZ R47, R24, R21 ;  /* 0x00000015182f7220 */ /* 0x000fe20000410000 */
[----:B------:R-:W-:-:S03]  /*2ca0*/  FMUL.FTZ R21, R21, 0.5 ;  /* 0x3f00000015157820 */ /* 0x000fc60000410000 */
[----:B------:R-:W-:-:S04]  /*2cb0*/  FFMA R2, -R47, R47, R24 ;  /* 0x0000002f2f027223 */ /* 0x000fc80000000118 */
[----:B------:R-:W-:-:S07]  /*2cc0*/  FFMA R47, R2, R21, R47 ;  /* 0x00000015022f7223 */ /* 0x000fce000000002f */
.L_x_61:
[----:B------:R-:W-:Y:S05]  /*2cd0*/  BSYNC.RECONVERGENT B0 ;  /* 0x0000000000007941 */ /* 0x000fea0003800200 */
.L_x_59:
        /* <DEDUP_REMOVED lines=18> */
.L_x_65:
[----:B------:R-:W-:Y:S05]  /*2e00*/  BSYNC.RECONVERGENT B4 ;  /* 0x0000000000047941 */ /* 0x000fea0003800200 */
.L_x_64:
        /* <DEDUP_REMOVED lines=13> */
.L_x_67:
[----:B------:R-:W-:Y:S05]  /*2ee0*/  BSYNC.RECONVERGENT B4 ;  /* 0x0000000000047941 */ /* 0x000fea0003800200 */
.L_x_66:
        /* <DEDUP_REMOVED lines=13> */
[----:B-----5:R-:W-:Y:S05]  /*2fc0*/  CALL.REL.NOINC `($__internal_2_$__cuda_sm3x_div_rn_noftz_f32_slowpath) ;  /* 0x0000001000307944 */ /* 0x020fea0003c00000 */
[----:B------:R-:W-:-:S07]  /*2fd0*/  MOV R44, R0 ;  /* 0x00000000002c7202 */ /* 0x000fce0000000f00 */
.L_x_68:
[----:B------:R-:W-:Y:S05]  /*2fe0*/  BSYNC.RECONVERGENT B4 ;  /* 0x0000000000047941 */ /* 0x000fea0003800200 */
.L_x_63:
[----:B------:R-:W-:Y:S05]  /*2ff0*/  BSYNC.RECONVERGENT B3 ;  /* 0x0000000000037941 */ /* 0x000fea0003800200 */
.L_x_62:
[----:B------:R-:W0:Y:S01]  /*3000*/  LDCU UR6, c[0x0][0x3d0] ;  /* 0x00007a00ff0677ac */ /* 0x000e220008000800 */
[----:B------:R-:W-:Y:S01]  /*3010*/  FMUL R21, RZ, R45 ;  /* 0x0000002dff157220 */ /* 0x000fe20000400000 */
[----:B------:R-:W-:-:S03]  /*3020*/  PLOP3.LUT P0, PT, PT, PT, PT, 0x80, 0x8 ;  /* 0x000000000008781c */ /* 0x000fc60003f0f070 */
[----:B------:R-:W-:-:S04]  /*3030*/  FFMA R21, RZ, R46, R21 ;  /* 0x0000002eff157223 */ /* 0x000fc80000000015 */
[----:B------:R-:W-:Y:S01]  /*3040*/  FADD R20, R21, R44 ;  /* 0x0000002c15147221 */ /* 0x000fe20000000000 */
[----:B0-----:R-:W-:-:S09]  /*3050*/  UISETP.GE.AND UP1, UPT, UR6, 0x1, UPT ;  /* 0x000000010600788c */ /* 0x001fd2000bf26270 */
[----:B------:R-:W-:Y:S05]  /*3060*/  BRA.U !UP1, `(.L_x_69) ;  /* 0x00000005094c7547 */ /* 0x000fea000b800000 */
[----:B------:R-:W-:Y:S01]  /*3070*/  HFMA2 R43, -RZ, RZ, 0, 0 ;  /* 0x00000000ff2b7431 */ /* 0x000fe200000001ff */
[----:B------:R-:W-:Y:S06]  /*3080*/  BSSY.RECONVERGENT B0, `(.L_x_69) ;  /* 0x0000051000007945 */ /* 0x000fec0003800200 */
.L_x_75:
[----:B------:R-:W0:Y:S02]  /*3090*/  LDC.64 R34, c[0x0][0x3c8] ;  /* 0x0000f200ff227b82 */ /* 0x000e240000000a00 */
[----:B0-----:R-:W-:-:S05]  /*30a0*/  IMAD.WIDE.U32 R34, R43, 0x34, R34 ;  /* 0x000000342b227825 */ /* 0x001fca00078e0022 */
[----:B------:R-:W2:Y:S04]  /*30b0*/  LDG.E R23, desc[UR14][R34.64+0x8] ;  /* 0x0000080e22177981 */ /* 0x000ea8000c1e1900 */
[----:B------:R-:W2:Y:S04]  /*30c0*/  LDG.E R24, desc[UR14][R34.64+0x20] ;  /* 0x0000200e22187981 */ /* 0x000ea8000c1e1900 */
[----:B------:R-:W3:Y:S04]  /*30d0*/  LDG.E R21, desc[UR14][R34.64] ;  /* 0x0000000e22157981 */ /* 0x000ee8000c1e1900 */
[----:B------:R-:W3:Y:S04]  /*30e0*/  LDG.E R2, desc[UR14][R34.64+0x18] ;  /* 0x0000180e22027981 */ /* 0x000ee8000c1e1900 */
[----:B------:R-:W4:Y:S04]  /*30f0*/  LDG.E R22, desc[UR14][R34.64+0x4] ;  /* 0x0000040e22167981 */ /* 0x000f28000c1e1900 */
[----:B------:R-:W4:Y:S04]  /*3100*/  LDG.E R29, desc[UR14][R34.64+0x1c] ;  /* 0x00001c0e221d7981 */ /* 0x000f28000c1e1900 */
[----:B------:R-:W4:Y:S04]  /*3110*/  LDG.E R31, desc[UR14][R34.64+0x10] ;  /* 0x0000100e221f7981 */ /* 0x000f28000c1e1900 */
[----:B------:R-:W4:Y:S04]  /*3120*/  LDG.E R32, desc[UR14][R34.64+0xc] ;  /* 0x00000c0e22207981 */ /* 0x000f28000c1e1900 */
[----:B------:R0:W4:Y:S01]  /*3130*/  LDG.E R0, desc[UR14][R34.64+0x14] ;  /* 0x0000140e22007981 */ /* 0x000122000c1e1900 */
[----:B------:R-:W-:Y:S01]  /*3140*/  BSSY.RECONVERGENT B1, `(.L_x_70) ;  /* 0x000003f000017945 */ /* 0x000fe20003800200 */
[----:B------:R-:W-:Y:S01]  /*3150*/  PLOP3.LUT P0, PT, PT, PT, PT, 0x80, 0x8 ;  /* 0x000000000008781c */ /* 0x000fe20003f0f070 */
[----:B--2---:R-:W-:Y:S01]  /*3160*/  FADD R24, -R23, R24 ;  /* 0x0000001817187221 */ /* 0x004fe20000000100 */
[----:B---3--:R-:W-:-:S03]  /*3170*/  FADD R25, -R21, R2 ;  /* 0x0000000215197221 */ /* 0x008fc60000000100 */
[----:B------:R-:W-:Y:S01]  /*3180*/  FMUL R2, R24, R46 ;  /* 0x0000002e18027220 */ /* 0x000fe20000400000 */
[----:B----4-:R-:W-:Y:S01]  /*3190*/  FADD R29, -R22, R29 ;  /* 0x0000001d161d7221 */ /* 0x010fe20000000100 */
[----:B------:R-:W-:-:S03]  /*31a0*/  FADD R30, R31, -R22 ;  /* 0x800000161f1e7221 */ /* 0x000fc60000000000 */
[-C--:B------:R-:W-:Y:S01]  /*31b0*/  FMUL R33, R29, R44.reuse ;  /* 0x0000002c1d217220 */ /* 0x080fe20000400000 */
[C---:B------:R-:W-:Y:S01]  /*31c0*/  FFMA R31, R25.reuse, R44, -R2 ;  /* 0x0000002c191f7223 */ /* 0x040fe20000000802 */
[-C--:B------:R-:W-:Y:S01]  /*31d0*/  FMUL R2, R25, R45.reuse ;  /* 0x0000002d19027220 */ /* 0x080fe20000400000 */
[----:B------:R-:W-:Y:S01]  /*31e0*/  FADD R32, R32, -R21 ;  /* 0x8000001520207221 */ /* 0x000fe20000000000 */
[----:B------:R-:W-:Y:S01]  /*31f0*/  FFMA R33, R24, R45, -R33 ;  /* 0x0000002d18217223 */ /* 0x000fe20000000821 */
[----:B------:R-:W-:Y:S01]  /*3200*/  FMUL R39, R30, R31 ;  /* 0x0000001f1e277220 */ /* 0x000fe20000400000 */
[----:B0-----:R-:W-:Y:S01]  /*3210*/  FFMA R35, R29, R46, -R2 ;  /* 0x0000002e1d237223 */ /* 0x001fe20000000802 */
[----:B------:R-:W-:Y:S02]  /*3220*/  FADD R34, R0, -R23 ;  /* 0x8000001700227221 */ /* 0x000fe40000000000 */
        /* <DEDUP_REMOVED lines=13> */
.L_x_73:
[----:B------:R-:W0:Y:S02]  /*3300*/  MUFU.RCP R0, R55 ;  /* 0x0000003700007308 */ /* 0x000e240000001000 */
[----:B0-----:R-:W-:-:S04]  /*3310*/  FFMA R2, R55, R0, -1 ;  /* 0xbf80000037027423 */ /* 0x001fc80000000000 */
[----:B------:R-:W-:-:S04]  /*3320*/  FADD.FTZ R39, -R2, -RZ ;  /* 0x800000ff02277221 */ /* 0x000fc80000010100 */
[----:B------:R-:W-:-:S07]  /*3330*/  FFMA R0, R0, R39, R0 ;  /* 0x0000002700007223 */ /* 0x000fce0000000000 */
.L_x_74:
[----:B------:R-:W-:Y:S05]  /*3340*/  BSYNC.RECONVERGENT B3 ;  /* 0x0000000000037941 */ /* 0x000fea0003800200 */
.L_x_72:
[----:B------:R-:W-:Y:S01]  /*3350*/  FADD R22, R37, -R22 ;  /* 0x8000001625167221 */ /* 0x000fe20000000000 */
[----:B------:R-:W-:-:S03]  /*3360*/  FADD R39, R36, -R21 ;  /* 0x8000001524277221 */ /* 0x000fc60000000000 */
[----:B------:R-:W-:Y:S01]  /*3370*/  FMUL R2, R31, R22 ;  /* 0x000000161f027220 */ /* 0x000fe20000400000 */
[----:B------:R-:W-:-:S03]  /*3380*/  FADD R31, -R23, R14 ;  /* 0x0000000e171f7221 */ /* 0x000fc60000000100 */
        /* <DEDUP_REMOVED lines=26> */
.L_x_71:
[----:B------:R-:W-:Y:S05]  /*3530*/  BSYNC.RECONVERGENT B1 ;  /* 0x0000000000017941 */ /* 0x000fea0003800200 */
.L_x_70:
[----:B------:R-:W0:Y:S01]  /*3540*/  LDCU UR6, c[0x0][0x3d0] ;  /* 0x00007a00ff0677ac */ /* 0x000e220008000800 */
[----:B------:R-:W-:Y:S02]  /*3550*/  IADD3 R43, PT, PT, R43, 0x1, RZ ;  /* 0x000000012b2b7810 */ /* 0x000fe40007ffe0ff */
[----:B------:R-:W-:Y:S02]  /*3560*/  FSETP.GEU.OR P0, PT, R62, R47, P0 ;  /* 0x0000002f3e00720b */ /* 0x000fe4000070e400 */
[----:B0-----:R-:W-:-:S13]  /*3570*/  ISETP.LT.AND P1, PT, R43, UR6, PT ;  /* 0x000000062b007c0c */ /* 0x001fda000bf21270 */
[----:B------:R-:W-:Y:S05]  /*3580*/  @P0 BRA P1, `(.L_x_75) ;  /* 0xfffffff800c00947 */ /* 0x000fea000083ffff */
[----:B------:R-:W-:Y:S05]  /*3590*/  BSYNC.RECONVERGENT B0 ;  /* 0x0000000000007941 */ /* 0x000fea0003800200 */
.L_x_69:
[----:B------:R-:W-:Y:S04]  /*35a0*/  BSSY.RECONVERGENT B0, `(.L_x_76) ;  /* 0x000000c000007945 */ /* 0x000fe80003800200 */
[----:B------:R-:W-:Y:S05]  /*35b0*/  @!P0 BRA `(.L_x_77) ;  /* 0x0000000000288947 */ /* 0x000fea0003800000 */
[----:B------:R-:W2:Y:S04]  /*35c0*/  LDG.E R0, desc[UR14][R52.64+0x10] ;  /* 0x0000100e34007981 */ /* 0x000ea8000c1e1900 */
[----:B------:R-:W3:Y:S04]  /*35d0*/  LDG.E R21, desc[UR14][R52.64+0xc] ;  /* 0x00000c0e34157981 */ /* 0x000ee8000c1e1900 */
[----:B------:R-:W4:Y:S01]  /*35e0*/  LDG.E R25, desc[UR14][R52.64+0x14] ;  /* 0x0000140e34197981 */ /* 0x000f22000c1e1900 */
[----:B------:R-:W-:Y:S01]  /*35f0*/  FMNMX R20, RZ, R20, !PT ;  /* 0x00000014ff147209 */ /* 0x000fe20007800000 */
[----:B--2---:R-:W-:Y:S01]  /*3600*/  FMUL R23, R41, R0 ;  /* 0x0000000029177220 */ /* 0x004fe20000400000 */
[----:B---3--:R-:W-:Y:S01]  /*3610*/  FMUL R21, R42, R21 ;  /* 0x000000152a157220 */ /* 0x008fe20000400000 */
[----:B----4-:R-:W-:-:S03]  /*3620*/  FMUL R0, R40, R25 ;  /* 0x0000001928007220 */ /* 0x010fc60000400000 */
[C---:B------:R-:W-:Y:S01]  /*3630*/  FFMA R51, R20.reuse, R21, R51 ;  /* 0x0000001514337223 */ /* 0x040fe20000000033 */
[C---:B------:R-:W-:Y:S01]  /*3640*/  FFMA R50, R20.reuse, R23, R50 ;  /* 0x0000001714327223 */ /* 0x040fe20000000032 */
[----:B------:R-:W-:-:S07]  /*3650*/  FFMA R49, R20, R0, R49 ;  /* 0x0000000014317223 */ /* 0x000fce0000000031 */
.L_x_77:
[----:B------:R-:W-:Y:S05]  /*3660*/  BSYNC.RECONVERGENT B0 ;  /* 0x0000000000007941 */ /* 0x000fea0003800200 */
.L_x_76:
[----:B------:R-:W-:Y:S05]  /*3670*/  @P4 BRA `(.L_x_78) ;  /* 0xfffffff400244947 */ /* 0x000fea000383ffff */
.L_x_58:
[----:B------:R-:W0:Y:S01]  /*3680*/  LDCU UR6, c[0x0][0x3f4] ;  /* 0x00007e80ff0677ac */ /* 0x000e220008000800 */
[----:B------:R-:W-:Y:S01]  /*3690*/  FFMA R29, R42, 0.10000000149011611938, R51 ;  /* 0x3dcccccd2a1d7823 */ /* 0x000fe20000000033 */
[----:B------:R-:W-:Y:S01]  /*36a0*/  FFMA R30, R41, 0.10000000149011611938, R50 ;  /* 0x3dcccccd291e7823 */ /* 0x000fe20000000032 */
[----:B------:R-:W-:Y:S01]  /*36b0*/  FFMA R31, R40, 0.10000000149011611938, R49 ;  /* 0x3dcccccd281f7823 */ /* 0x000fe20000000031 */
[----:B------:R-:W-:Y:S01]  /*36c0*/  MOV R24, RZ ;  /* 0x000000ff00187202 */ /* 0x000fe20000000f00 */
[----:B------:R-:W-:Y:S01]  /*36d0*/  IMAD.MOV.U32 R21, RZ, RZ, R28 ;  /* 0x000000ffff157224 */ /* 0x000fe200078e001c */
[----:B------:R-:W-:Y:S02]  /*36e0*/  MOV R25, 0x3f800000 ;  /* 0x3f80000000197802 */ /* 0x000fe40000000f00 */
[----:B------:R-:W-:Y:S02]  /*36f0*/  MOV R23, RZ ;  /* 0x000000ff00177202 */ /* 0x000fe40000000f00 */
[----:B------:R-:W-:-:S02]  /*3700*/  MOV R20, R27 ;  /* 0x0000001b00147202 */ /* 0x000fc40000000f00 */
[----:B0-----:R-:W-:-:S07]  /*3710*/  MOV R22, UR6 ;  /* 0x0000000600167c02 */ /* 0x001fce0008000f00 */
.L_x_36:
[----:B------:R-:W-:Y:S05]  /*3720*/  BSYNC.RECONVERGENT B2 ;  /* 0x0000000000027941 */ /* 0x000fea0003800200 */
.L_x_34:
[----:B------:R-:W0:Y:S01]  /*3730*/  LDCU UR6, c[0x0][0x418] ;  /* 0x00008300ff0677ac */ /* 0x000e220008000800 */
[----:B------:R-:W-:Y:S01]  /*3740*/  FADD R8, R29, R8 ;  /* 0x000000081d087221 */ /* 0x000fe20000000000 */
[----:B------:R-:W-:Y:S01]  /*3750*/  FADD R7, R30, R7 ;  /* 0x000000071e077221 */ /* 0x000fe20000000000 */
[----:B------:R-:W-:Y:S01]  /*3760*/  FADD R6, R31, R6 ;  /* 0x000000061f067221 */ /* 0x000fe20000000000 */
[----:B------:R-:W-:-:S04]  /*3770*/  UIADD3 UR5, UPT, UPT, UR5, 0x1, URZ ;  /* 0x0000000105057890 */ /* 0x000fc8000fffe0ff */
[----:B0-----:R-:W-:-:S09]  /*3780*/  UISETP.NE.AND UP1, UPT, UR5, UR6, UPT ;  /* 0x000000060500728c */ /* 0x001fd2000bf25270 */
[----:B------:R-:W-:Y:S05]  /*3790*/  BRA.U UP1, `(.L_x_79) ;  /* 0xffffffd501287547 */ /* 0x000fea000b83ffff */
[----:B------:R-:W-:Y:S05]  /*37a0*/  BRA.U UP0, `(.L_x_80) ;  /* 0xffffffd100907547 */ /* 0x000fea000b83ffff */
.L_x_3:
[----:B------:R-:W-:Y:S01]  /*37b0*/  UIMAD UR4, UR6, UR6, URZ ;  /* 0x00000006060472a4 */ /* 0x000fe2000f8e02ff */
[----:B------:R-:W-:Y:S05]  /*37c0*/  BSSY.RECONVERGENT B2, `(.L_x_81) ;  /* 0x000000f000027945 */ /* 0x000fea0003800200 */
[----:B------:R-:W-:-:S04]  /*37d0*/  I2FP.F32.U32 R9, UR4 ;  /* 0x0000000400097c45 */ /* 0x000fc80008201000 */
[----:B------:R-:W0:Y:S08]  /*37e0*/  MUFU.RCP R0, R9 ;  /* 0x0000000900007308 */ /* 0x000e300000001000 */
[----:B------:R-:W1:Y:S01]  /*37f0*/  FCHK P0, R8, R9 ;  /* 0x0000000908007302 */ /* 0x000e620000000000 */
[----:B0-----:R-:W-:-:S04]  /*3800*/  FFMA R5, -R9, R0, 1 ;  /* 0x3f80000009057423 */ /* 0x001fc80000000100 */
[----:B------:R-:W-:-:S04]  /*3810*/  FFMA R5, R0, R5, R0 ;  /* 0x0000000500057223 */ /* 0x000fc80000000000 */
[----:B------:R-:W-:-:S04]  /*3820*/  FFMA R10, R5, R8, RZ ;  /* 0x00000008050a7223 */ /* 0x000fc800000000ff */
[----:B------:R-:W-:-:S04]  /*3830*/  FFMA R11, -R9, R10, R8 ;  /* 0x0000000a090b7223 */ /* 0x000fc80000000108 */
[----:B------:R-:W-:Y:S01]  /*3840*/  FFMA R10, R5, R11, R10 ;  /* 0x0000000b050a7223 */ /* 0x000fe2000000000a */
[----:B-1----:R-:W-:Y:S06]  /*3850*/  @!P0 BRA `(.L_x_82) ;  /* 0x0000000000148947 */ /* 0x002fec0003800000 */
[----:B------:R-:W-:Y:S02]  /*3860*/  MOV R0, R8 ;  /* 0x0000000800007202 */ /* 0x000fe40000000f00 */
[----:B------:R-:W-:Y:S02]  /*3870*/  MOV R55, R9 ;  /* 0x0000000900377202 */ /* 0x000fe40000000f00 */
[----:B------:R-:W-:-:S07]  /*3880*/  MOV R38, 0x38a0 ;  /* 0x000038a000267802 */ /* 0x000fce0000000f00 */
[----:B-----5:R-:W-:Y:S05]  /*3890*/  CALL.REL.NOINC `($__internal_2_$__cuda_sm3x_div_rn_noftz_f32_slowpath) ;  /* 0x0000000400fc7944 */ /* 0x020fea0003c00000 */
[----:B------:R-:W-:-:S07]  /*38a0*/  MOV R10, R0 ;  /* 0x00000000000a7202 */ /* 0x000fce0000000f00 */
.L_x_82:
[----:B------:R-:W-:Y:S05]  /*38b0*/  BSYNC.RECONVERGENT B2 ;  /* 0x0000000000027941 */ /* 0x000fea0003800200 */
.L_x_81:
[----:B------:R-:W0:Y:S01]  /*38c0*/  MUFU.RCP R0, R9 ;  /* 0x0000000900007308 */ /* 0x000e220000001000 */
[----:B------:R-:W-:Y:S07]  /*38d0*/  BSSY.RECONVERGENT B2, `(.L_x_83) ;  /* 0x000000d000027945 */ /* 0x000fee0003800200 */
        /* <DEDUP_REMOVED lines=12> */
.L_x_84:
[----:B------:R-:W-:Y:S05]  /*39a0*/  BSYNC.RECONVERGENT B2 ;  /* 0x0000000000027941 */ /* 0x000fea0003800200 */
.L_x_83:
        /* <DEDUP_REMOVED lines=9> */
[----:B------:R-:W-:Y:S01]  /*3a40*/  IMAD.MOV.U32 R0, RZ, RZ, R6 ;  /* 0x000000ffff007224 */ /* 0x000fe200078e0006 */
[----:B------:R-:W-:Y:S02]  /*3a50*/  MOV R55, R9 ;  /* 0x0000000900377202 */ /* 0x000fe40000000f00 */
[----:B------:R-:W-:-:S07]  /*3a60*/  MOV R38, 0x3a80 ;  /* 0x00003a8000267802 */ /* 0x000fce0000000f00 */
[----:B-----5:R-:W-:Y:S05]  /*3a70*/  CALL.REL.NOINC `($__internal_2_$__cuda_sm3x_div_rn_noftz_f32_slowpath) ;  /* 0x0000000400847944 */ /* 0x020fea0003c00000 */
.L_x_86:
[----:B------:R-:W-:Y:S05]  /*3a80*/  BSYNC.RECONVERGENT B2 ;  /* 0x0000000000027941 */ /* 0x000fea0003800200 */
.L_x_85:
[----:B------:R-:W0:Y:S01]  /*3a90*/  LDCU UR6, c[0x0][0x388] ;  /* 0x00007100ff0677ac */ /* 0x000e220008000800 */
[----:B------:R-:W-:Y:S01]  /*3aa0*/  FADD.SAT R10, RZ, R10 ;  /* 0x0000000aff0a7221 */ /* 0x000fe20000002000 */
[----:B------:R-:W-:Y:S01]  /*3ab0*/  FADD.SAT R8, RZ, R8 ;  /* 0x00000008ff087221 */ /* 0x000fe20000002000 */
[----:B------:R-:W-:Y:S01]  /*3ac0*/  FADD.SAT R0, RZ, R0 ;  /* 0x00000000ff007221 */ /* 0x000fe20000002000 */
[----:B------:R-:W1:Y:S01]  /*3ad0*/  LDCU.64 UR4, c[0x0][0x380] ;  /* 0x00007000ff0477ac */ /* 0x000e620008000a00 */
[----:B------:R-:W-:Y:S01]  /*3ae0*/  FMUL R10, R10, 255 ;  /* 0x437f00000a0a7820 */ /* 0x000fe20000400000 */
[----:B------:R-:W-:Y:S01]  /*3af0*/  FMUL R8, R8, 255 ;  /* 0x437f000008087820 */ /* 0x000fe20000400000 */
[----:B------:R-:W-:Y:S02]  /*3b00*/  FMUL R0, R0, 255 ;  /* 0x437f000000007820 */ /* 0x000fe40000400000 */
[----:B------:R-:W2:Y:S08]  /*3b10*/  F2I.U32.TRUNC.NTZ R5, R10 ;  /* 0x0000000a00057305 */ /* 0x000eb0000020f000 */
[----:B------:R-:W3:Y:S01]  /*3b20*/  F2I.U32.TRUNC.NTZ R7, R8 ;  /* 0x0000000800077305 */ /* 0x000ee2000020f000 */
[----:B0-----:R-:W-:-:S02]  /*3b30*/  IMAD R3, R3, UR6, R4 ;  /* 0x0000000603037c24 */ /* 0x001fc4000f8e0204 */
[----:B------:R-:W-:-:S03]  /*3b40*/  HFMA2 R4, -RZ, RZ, 0, 1.5199184417724609375e-05 ;  /* 0x000000ffff047431 */ /* 0x000fc600000001ff */
[----:B------:R-:W-:Y:S02]  /*3b50*/  SHF.L.U32 R3, R3, 0x2, RZ ;  /* 0x0000000203037819 */ /* 0x000fe400000006ff */
[----:B------:R-:W0:Y:S02]  /*3b60*/  F2I.U32.TRUNC.NTZ R9, R0 ;  /* 0x0000000000097305 */ /* 0x000e24000020f000 */
[----:B-1----:R-:W-:-:S04]  /*3b70*/  IADD3 R2, P0, PT, R3, UR4, RZ ;  /* 0x0000000403027c10 */ /* 0x002fc8000ff1e0ff */
[----:B------:R-:W-:-:S05]  /*3b80*/  LEA.HI.X.SX32 R3, R3, UR5, 0x1, P0 ;  /* 0x0000000503037c11 */ /* 0x000fca00080f0eff */
[----:B--2---:R-:W-:Y:S04]  /*3b90*/  STG.E.U8 desc[UR14][R2.64], R5 ;  /* 0x0000000502007986 */ /* 0x004fe8000c10110e */
[----:B---3--:R-:W-:Y:S04]  /*3ba0*/  STG.E.U8 desc[UR14][R2.64+0x1], R7 ;  /* 0x0000010702007986 */ /* 0x008fe8000c10110e */
[----:B0-----:R-:W-:Y:S04]  /*3bb0*/  STG.E.U8 desc[UR14][R2.64+0x2], R9 ;  /* 0x0000020902007986 */ /* 0x001fe8000c10110e */
[----:B------:R-:W-:Y:S01]  /*3bc0*/  STG.E.U8 desc[UR14][R2.64+0x3], R4 ;  /* 0x0000030402007986 */ /* 0x000fe2000c10110e */
[----:B------:R-:W-:Y:S05]  /*3bd0*/  EXIT ;  /* 0x000000000000794d */ /* 0x000fea0003800000 */
        .weak           $__internal_0_$__cuda_sm20_rcp_rn_f32_slowpath
        .type           $__internal_0_$__cuda_sm20_rcp_rn_f32_slowpath,@function
        .size           $__internal_0_$__cuda_sm20_rcp_rn_f32_slowpath,($__internal_1_$__cuda_sm20_sqrt_rn_f32_slowpath - $__internal_0_$__cuda_sm20_rcp_rn_f32_slowpath)
$__internal_0_$__cuda_sm20_rcp_rn_f32_slowpath:
[----:B------:R-:W-:Y:S01]  /*3be0*/  SHF.L.U32 R2, R0, 0x1, RZ ;  /* 0x0000000100027819 */ /* 0x000fe200000006ff */
[----:B------:R-:W-:Y:S03]  /*3bf0*/  BSSY.RECONVERGENT B4, `(.L_x_87) ;  /* 0x0000030000047945 */ /* 0x000fe60003800200 */
[----:B------:R-:W-:-:S04]  /*3c00*/  SHF.R.U32.HI R2, RZ, 0x18, R2 ;  /* 0x00000018ff027819 */ /* 0x000fc80000011602 */
[----:B------:R-:W-:-:S13]  /*3c10*/  ISETP.NE.U32.AND P1, PT, R2, RZ, PT ;  /* 0x000000ff0200720c */ /* 0x000fda0003f25070 */
[----:B------:R-:W-:Y:S05]  /*3c20*/  @P1 BRA `(.L_x_88) ;  /* 0x0000000000281947 */ /* 0x000fea0003800000 */
[----:B------:R-:W-:-:S04]  /*3c30*/  SHF.L.U32 R2, R0, 0x1, RZ ;  /* 0x0000000100027819 */ /* 0x000fc800000006ff */
[----:B------:R-:W-:-:S13]  /*3c40*/  ISETP.NE.AND P1, PT, R2, RZ, PT ;  /* 0x000000ff0200720c */ /* 0x000fda0003f25270 */
[----:B------:R-:W-:Y:S01]  /*3c50*/  @P1 FFMA R63, R0, 1.84467440737095516160e+19, RZ ;  /* 0x5f800000003f1823 */ /* 0x000fe200000000ff */
[----:B------:R-:W-:Y:S08]  /*3c60*/  @!P1 MUFU.RCP R39, R0 ;  /* 0x0000000000279308 */ /* 0x000ff00000001000 */
[----:B------:R-:W0:Y:S02]  /*3c70*/  @P1 MUFU.RCP R2, R63 ;  /* 0x0000003f00021308 */ /* 0x000e240000001000 */
[----:B0-----:R-:W-:-:S04]  /*3c80*/  @P1 FFMA R64, R63, R2, -1 ;  /* 0xbf8000003f401423 */ /* 0x001fc80000000002 */
[----:B------:R-:W-:-:S04]  /*3c90*/  @P1 FADD.FTZ R65, -R64, -RZ ;  /* 0x800000ff40411221 */ /* 0x000fc80000010100 */
[----:B------:R-:W-:-:S04]  /*3ca0*/  @P1 FFMA R2, R2, R65, R2 ;  /* 0x0000004102021223 */ /* 0x000fc80000000002 */
[----:B------:R-:W-:Y:S01]  /*3cb0*/  @P1 FFMA R39, R2, 1.84467440737095516160e+19, RZ ;  /* 0x5f80000002271823 */ /* 0x000fe200000000ff */
[----:B------:R-:W-:Y:S06]  /*3cc0*/  BRA `(.L_x_89) ;  /* 0x0000000000887947 */ /* 0x000fec0003800000 */
.L_x_88:
[----:B------:R-:W-:-:S04]  /*3cd0*/  IADD3 R39, PT, PT, R2, -0xfd, RZ ;  /* 0xffffff0302277810 */ /* 0x000fc80007ffe0ff */
[----:B------:R-:W-:-:S13]  /*3ce0*/  ISETP.GT.U32.AND P1, PT, R39, 0x1, PT ;  /* 0x000000012700780c */ /* 0x000fda0003f24070 */
[----:B------:R-:W-:Y:S05]  /*3cf0*/  @P1 BRA `(.L_x_90) ;  /* 0x0000000000781947 */ /* 0x000fea0003800000 */
[----:B------:R-:W-:-:S04]  /*3d00*/  LOP3.LUT R68, R0, 0x7fffff, RZ, 0xc0, !PT ;  /* 0x007fffff00447812 */ /* 0x000fc800078ec0ff */
[----:B------:R-:W-:-:S04]  /*3d10*/  LOP3.LUT R68, R68, 0x3f800000, RZ, 0xfc, !PT ;  /* 0x3f80000044447812 */ /* 0x000fc800078efcff */
[----:B------:R-:W0:Y:S02]  /*3d20*/  MUFU.RCP R63, R68 ;  /* 0x00000044003f7308 */ /* 0x000e240000001000 */
[----:B0-----:R-:W-:-:S04]  /*3d30*/  FFMA R66, R68, R63, -1 ;  /* 0xbf80000044427423 */ /* 0x001fc8000000003f */
[----:B------:R-:W-:-:S04]  /*3d40*/  FADD.FTZ R66, -R66, -RZ ;  /* 0x800000ff42427221 */ /* 0x000fc80000010100 */
[CCC-:B------:R-:W-:Y:S01]  /*3d50*/  FFMA.RM R64, R63.reuse, R66.reuse, R63.reuse ;  /* 0x000000423f407223 */ /* 0x1c0fe2000000403f */
[----:B------:R-:W-:Y:S01]  /*3d60*/  FFMA.RP R63, R63, R66, R63 ;  /* 0x000000423f3f7223 */ /* 0x000fe2000000803f */
[----:B------:R-:W-:-:S04]  /*3d70*/  MOV R66, 0x3 ;  /* 0x0000000300427802 */ /* 0x000fc80000000f00 */
[C---:B------:R-:W-:Y:S02]  /*3d80*/  FSETP.NEU.FTZ.AND P1, PT, R64.reuse, R63, PT ;  /* 0x0000003f4000720b */ /* 0x040fe40003f3d000 */
[----:B------:R-:W-:Y:S02]  /*3d90*/  LOP3.LUT R64, R64, 0x7fffff, RZ, 0xc0, !PT ;  /* 0x007fffff40407812 */ /* 0x000fe400078ec0ff */
[----:B------:R-:W-:Y:S02]  /*3da0*/  SHF.L.U32 R63, R66, R39, RZ ;  /* 0x00000027423f7219 */ /* 0x000fe400000006ff */
[----:B------:R-:W-:-:S04]  /*3db0*/  LOP3.LUT R64, R64, 0x800000, RZ, 0xfc, !PT ;  /* 0x0080000040407812 */ /* 0x000fc800078efcff */
[----:B------:R-:W-:Y:S02]  /*3dc0*/  LOP3.LUT R66, R63, R64, RZ, 0xc0, !PT ;  /* 0x000000403f427212 */ /* 0x000fe400078ec0ff */
[----:B------:R-:W-:Y:S02]  /*3dd0*/  SEL R63, RZ, 0xffffffff, !P1 ;  /* 0xffffffffff3f7807 */ /* 0x000fe40004800000 */
[-C--:B------:R-:W-:Y:S02]  /*3de0*/  SHF.R.U32.HI R66, RZ, R39.reuse, R66 ;  /* 0x00000027ff427219 */ /* 0x080fe40000011642 */
[----:B------:R-:W-:Y:S02]  /*3df0*/  IADD3 R63, PT, PT, -R63, RZ, RZ ;  /* 0x000000ff3f3f7210 */ /* 0x000fe40007ffe1ff */
[----:B------:R-:W-:Y:S02]  /*3e00*/  LOP3.LUT P2, RZ, R66, 0x1, RZ, 0xc0, !PT ;  /* 0x0000000142ff7812 */ /* 0x000fe4000784c0ff */
[----:B------:R-:W-:-:S02]  /*3e10*/  LOP3.LUT P1, RZ, R63, R39, R64, 0xf8, !PT ;  /* 0x000000273fff7212 */ /* 0x000fc4000782f840 */
[----:B------:R-:W-:-:S04]  /*3e20*/  LOP3.LUT P3, RZ, R66, 0x2, RZ, 0xc0, !PT ;  /* 0x0000000242ff7812 */ /* 0x000fc8000786c0ff */
[----:B------:R-:W-:Y:S02]  /*3e30*/  PLOP3.LUT P1, PT, P2, P1, P3, 0xe0, 0x0 ;  /* 0x000000000000781c */ /* 0x000fe40001723c30 */
[----:B------:R-:W-:Y:S02]  /*3e40*/  LOP3.LUT P2, RZ, R0, 0x7fffff, RZ, 0xc0, !PT ;  /* 0x007fffff00ff7812 */ /* 0x000fe4000784c0ff */
[----:B------:R-:W-:-:S05]  /*3e50*/  SEL R39, RZ, 0x1, !P1 ;  /* 0x00000001ff277807 */ /* 0x000fca0004800000 */
[----:B------:R-:W-:-:S05]  /*3e60*/  IMAD.MOV R39, RZ, RZ, -R39 ;  /* 0x000000ffff277224 */ /* 0x000fca00078e0a27 */
[----:B------:R-:W-:Y:S02]  /*3e70*/  ISETP.GE.AND P1, PT, R39, RZ, PT ;  /* 0x000000ff2700720c */ /* 0x000fe40003f26270 */
[----:B------:R-:W-:-:S04]  /*3e80*/  IADD3 R39, PT, PT, R2, -0xfc, RZ ;  /* 0xffffff0402277810 */ /* 0x000fc80007ffe0ff */
[----:B------:R-:W-:-:S07]  /*3e90*/  SHF.R.U32.HI R39, RZ, R39, R64 ;  /* 0x00000027ff277219 */ /* 0x000fce0000011640 */
[----:B------:R-:W-:-:S04]  /*3ea0*/  @!P1 IADD3 R39, PT, PT, R39, 0x1, RZ ;  /* 0x0000000127279810 */ /* 0x000fc80007ffe0ff */
[----:B------:R-:W-:-:S04]  /*3eb0*/  @!P2 SHF.L.U32 R39, R39, 0x1, RZ ;  /* 0x000000012727a819 */ /* 0x000fc800000006ff */
[----:B------:R-:W-:Y:S01]  /*3ec0*/  LOP3.LUT R39, R39, 0x80000000, R0, 0xf8, !PT ;  /* 0x8000000027277812 */ /* 0x000fe200078ef800 */
[----:B------:R-:W-:Y:S06]  /*3ed0*/  BRA `(.L_x_89) ;  /* 0x0000000000047947 */ /* 0x000fec0003800000 */
.L_x_90:
[----:B------:R0:W1:Y:S02]  /*3ee0*/  MUFU.RCP R39, R0 ;  /* 0x0000000000277308 */ /* 0x0000640000001000 */
.L_x_89:
[----:B------:R-:W-:Y:S05]  /*3ef0*/  BSYNC.RECONVERGENT B4 ;  /* 0x0000000000047941 */ /* 0x000fea0003800200 */
.L_x_87:
[----:B01----:R-:W-:Y:S01]  /*3f00*/  MOV R0, R39 ;  /* 0x0000002700007202 */ /* 0x003fe20000000f00 */
[----:B------:R-:W-:-:S04]  /*3f10*/  HFMA2 R39, -RZ, RZ, 0, 0 ;  /* 0x00000000ff277431 */ /* 0x000fc800000001ff */
[----:B------:R-:W-:Y:S05]  /*3f20*/  RET.REL.NODEC R38 `(_Z12renderKernelPhii6float3S0_S0_S0_fP8TriangleiP4BodyiP5LightifffffS0_fiPy) ;  /* 0xffffffc026347950 */ /* 0x000fea0003c3ffff */
        .weak           $__internal_1_$__cuda_sm20_sqrt_rn_f32_slowpath
        .type           $__internal_1_$__cuda_sm20_sqrt_rn_f32_slowpath,@function
        .size           $__internal_1_$__cuda_sm20_sqrt_rn_f32_slowpath,($__internal_2_$__cuda_sm3x_div_rn_noftz_f32_slowpath - $__internal_1_$__cuda_sm20_sqrt_rn_f32_slowpath)
$__internal_1_$__cuda_sm20_sqrt_rn_f32_slowpath:
[----:B------:R-:W-:-:S13]  /*3f30*/  LOP3.LUT P0, RZ, R2, 0x7fffffff, RZ, 0xc0, !PT ;  /* 0x7fffffff02ff7812 */ /* 0x000fda000780c0ff */
[----:B------:R-:W-:Y:S01]  /*3f40*/  @!P0 MOV R39, R2 ;  /* 0x0000000200278202 */ /* 0x000fe20000000f00 */
[----:B------:R-:W-:Y:S06]  /*3f50*/  @!P0 BRA `(.L_x_91) ;  /* 0x0000000000408947 */ /* 0x000fec0003800000 */
[----:B------:R-:W-:-:S13]  /*3f60*/  FSETP.GEU.FTZ.AND P0, PT, R2, RZ, PT ;  /* 0x000000ff0200720b */ /* 0x000fda0003f1e000 */
[----:B------:R-:W-:Y:S01]  /*3f70*/  @!P0 MOV R39, 0x7fffffff ;  /* 0x7fffffff00278802 */ /* 0x000fe20000000f00 */
[----:B------:R-:W-:Y:S06]  /*3f80*/  @!P0 BRA `(.L_x_91) ;  /* 0x0000000000348947 */ /* 0x000fec0003800000 */
[----:B------:R-:W-:-:S13]  /*3f90*/  FSETP.GTU.FTZ.AND P0, PT, |R2|, +INF , PT ;  /* 0x7f8000000200780b */ /* 0x000fda0003f1c200 */
[----:B------:R-:W-:Y:S01]  /*3fa0*/  @P0 FADD.FTZ R39, R2, 1 ;  /* 0x3f80000002270421 */ /* 0x000fe20000010000 */
[----:B------:R-:W-:Y:S06]  /*3fb0*/  @P0 BRA `(.L_x_91) ;  /* 0x0000000000280947 */ /* 0x000fec0003800000 */
[----:B------:R-:W-:-:S13]  /*3fc0*/  FSETP.NEU.FTZ.AND P0, PT, |R2|, +INF , PT ;  /* 0x7f8000000200780b */ /* 0x000fda0003f1d200 */
[----:B------:R-:W-:-:S04]  /*3fd0*/  @P0 FFMA R43, R2, 1.84467440737095516160e+19, RZ ;  /* 0x5f800000022b0823 */ /* 0x000fc800000000ff */
[----:B------:R-:W0:Y:S02]  /*3fe0*/  @P0 MUFU.RSQ R44, R43 ;  /* 0x0000002b002c0308 */ /* 0x000e240000001400 */
[----:B0-----:R-:W-:Y:S01]  /*3ff0*/  @P0 FMUL.FTZ R46, R43, R44 ;  /* 0x0000002c2b2e0220 */ /* 0x001fe20000410000 */
[----:B------:R-:W-:-:S03]  /*4000*/  @P0 FMUL.FTZ R44, R44, 0.5 ;  /* 0x3f0000002c2c0820 */ /* 0x000fc60000410000 */
[----:B------:R-:W-:-:S04]  /*4010*/  @P0 FADD.FTZ R39, -R46, -RZ ;  /* 0x800000ff2e270221 */ /* 0x000fc80000010100 */
[----:B------:R-:W-:Y:S01]  /*4020*/  @P0 FFMA R45, R46, R39, R43 ;  /* 0x000000272e2d0223 */ /* 0x000fe2000000002b */
[----:B------:R-:W-:-:S03]  /*4030*/  @!P0 MOV R39, R2 ;  /* 0x0000000200278202 */ /* 0x000fc60000000f00 */
[----:B------:R-:W-:-:S04]  /*4040*/  @P0 FFMA R44, R45, R44, R46 ;  /* 0x0000002c2d2c0223 */ /* 0x000fc8000000002e */
[----:B------:R-:W-:-:S07]  /*4050*/  @P0 FMUL.FTZ R39, R44, 2.3283064365386962891e-10 ;  /* 0x2f8000002c270820 */ /* 0x000fce0000410000 */
.L_x_91:
[----:B------:R-:W-:Y:S02]  /*4060*/  IMAD.MOV.U32 R43, RZ, RZ, R39 ;  /* 0x000000ffff2b7224 */ /* 0x000fe400078e0027 */
[----:B------:R-:W-:-:S04]  /*4070*/  HFMA2 R39, -RZ, RZ, 0, 0 ;  /* 0x00000000ff277431 */ /* 0x000fc800000001ff */
[----:B------:R-:W-:Y:S05]  /*4080*/  RET.REL.NODEC R38 `(_Z12renderKernelPhii6float3S0_S0_S0_fP8TriangleiP4BodyiP5LightifffffS0_fiPy) ;  /* 0xffffffbc26dc7950 */ /* 0x000fea0003c3ffff */
        .weak           $__internal_2_$__cuda_sm3x_div_rn_noftz_f32_slowpath
        .type           $__internal_2_$__cuda_sm3x_div_rn_noftz_f32_slowpath,@function
        .size           $__internal_2_$__cuda_sm3x_div_rn_noftz_f32_slowpath,(.L_x_106 - $__internal_2_$__cuda_sm3x_div_rn_noftz_f32_slowpath)
$__internal_2_$__cuda_sm3x_div_rn_noftz_f32_slowpath:
[----:B------:R-:W-:Y:S01]  /*4090*/  SHF.R.U32.HI R2, RZ, 0x17, R55 ;  /* 0x00000017ff027819 */ /* 0x000fe20000011637 */
[----:B------:R-:W-:Y:S01]  /*40a0*/  BSSY.RECONVERGENT B0, `(.L_x_92) ;  /* 0x0000062000007945 */ /* 0x000fe20003800200 */
[----:B------:R-:W-:Y:S02]  /*40b0*/  SHF.R.U32.HI R57, RZ, 0x17, R0 ;  /* 0x00000017ff397819 */ /* 0x000fe40000011600 */
[----:B------:R-:W-:Y:S02]  /*40c0*/  LOP3.LUT R2, R2, 0xff, RZ, 0xc0, !PT ;  /* 0x000000ff02027812 */ /* 0x000fe400078ec0ff */
[----:B------:R-:W-:Y:S02]  /*40d0*/  LOP3.LUT R57, R57, 0xff, RZ, 0xc0, !PT ;  /* 0x000000ff39397812 */ /* 0x000fe400078ec0ff */
[----:B------:R-:W-:Y:S02]  /*40e0*/  IADD3 R54, PT, PT, R2, -0x1, RZ ;  /* 0xffffffff02367810 */ /* 0x000fe40007ffe0ff */
[----:B------:R-:W-:-:S02]  /*40f0*/  IADD3 R39, PT, PT, R57, -0x1, RZ ;  /* 0xffffffff39277810 */ /* 0x000fc40007ffe0ff */
[----:B------:R-:W-:-:S04]  /*4100*/  ISETP.GT.U32.AND P1, PT, R54, 0xfd, PT ;  /* 0x000000fd3600780c */ /* 0x000fc80003f24070 */
[----:B------:R-:W-:-:S13]  /*4110*/  ISETP.GT.U32.OR P1, PT, R39, 0xfd, P1 ;  /* 0x000000fd2700780c */ /* 0x000fda0000f24470 */
[----:B------:R-:W-:Y:S01]  /*4120*/  @!P1 MOV R58, RZ ;  /* 0x000000ff003a9202 */ /* 0x000fe20000000f00 */
[----:B------:R-:W-:Y:S06]  /*4130*/  @!P1 BRA `(.L_x_93) ;  /* 0x00000000005c9947 */ /* 0x000fec0003800000 */
[----:B------:R-:W-:Y:S02]  /*4140*/  FSETP.GTU.FTZ.AND P1, PT, |R0|, +INF , PT ;  /* 0x7f8000000000780b */ /* 0x000fe40003f3c200 */
[----:B------:R-:W-:-:S04]  /*4150*/  FSETP.GTU.FTZ.AND P2, PT, |R55|, +INF , PT ;  /* 0x7f8000003700780b */ /* 0x000fc80003f5c200 */
[----:B------:R-:W-:-:S13]  /*4160*/  PLOP3.LUT P1, PT, P1, P2, PT, 0xf8, 0x8f ;  /* 0x00000000008f781c */ /* 0x000fda0000f25f70 */
[----:B------:R-:W-:Y:S05]  /*4170*/  @P1 BRA `(.L_x_94) ;  /* 0x00000004004c1947 */ /* 0x000fea0003800000 */
[----:B------:R-:W-:-:S13]  /*4180*/  LOP3.LUT P1, RZ, R55, 0x7fffffff, R0, 0xc8, !PT ;  /* 0x7fffffff37ff7812 */ /* 0x000fda000782c800 */
[----:B------:R-:W-:Y:S05]  /*4190*/  @!P1 BRA `(.L_x_95) ;  /* 0x00000004003c9947 */ /* 0x000fea0003800000 */
[C---:B------:R-:W-:Y:S02]  /*41a0*/  FSETP.NEU.FTZ.AND P2, PT, |R0|.reuse, +INF , PT ;  /* 0x7f8000000000780b */ /* 0x040fe40003f5d200 */
[----:B------:R-:W-:Y:S02]  /*41b0*/  FSETP.NEU.FTZ.AND P3, PT, |R55|, +INF , PT ;  /* 0x7f8000003700780b */ /* 0x000fe40003f7d200 */
[----:B------:R-:W-:-:S11]  /*41c0*/  FSETP.NEU.FTZ.AND P1, PT, |R0|, +INF , PT ;  /* 0x7f8000000000780b */ /* 0x000fd60003f3d200 */
[----:B------:R-:W-:Y:S05]  /*41d0*/  @!P3 BRA !P2, `(.L_x_95) ;  /* 0x00000004002cb947 */ /* 0x000fea0005000000 */
[----:B------:R-:W-:-:S04]  /*41e0*/  LOP3.LUT P2, RZ, R0, 0x7fffffff, RZ, 0xc0, !PT ;  /* 0x7fffffff00ff7812 */ /* 0x000fc8000784c0ff */
[----:B------:R-:W-:-:S13]  /*41f0*/  PLOP3.LUT P2, PT, P3, P2, PT, 0x2f, 0xf2 ;  /* 0x0000000000f2781c */ /* 0x000fda0001f44577 */
[----:B------:R-:W-:Y:S05]  /*4200*/  @P2 BRA `(.L_x_96) ;  /* 0x0000000400182947 */ /* 0x000fea0003800000 */
[----:B------:R-:W-:-:S04]  /*4210*/  LOP3.LUT P2, RZ, R55, 0x7fffffff, RZ, 0xc0, !PT ;  /* 0x7fffffff37ff7812 */ /* 0x000fc8000784c0ff */
[----:B------:R-:W-:-:S13]  /*4220*/  PLOP3.LUT P1, PT, P1, P2, PT, 0x2f, 0xf2 ;  /* 0x0000000000f2781c */ /* 0x000fda0000f24577 */
[----:B------:R-:W-:Y:S05]  /*4230*/  @P1 BRA `(.L_x_97) ;  /* 0x0000000400001947 */ /* 0x000fea0003800000 */
[----:B------:R-:W-:Y:S02]  /*4240*/  ISETP.GE.AND P1, PT, R39, RZ, PT ;  /* 0x000000ff2700720c */ /* 0x000fe40003f26270 */
[----:B------:R-:W-:-:S11]  /*4250*/  ISETP.GE.AND P2, PT, R54, RZ, PT ;  /* 0x000000ff3600720c */ /* 0x000fd60003f46270 */
[----:B------:R-:W-:Y:S01]  /*4260*/  @P1 MOV R58, RZ ;  /* 0x000000ff003a1202 */ /* 0x000fe20000000f00 */
[----:B------:R-:W-:Y:S01]  /*4270*/  @!P1 FFMA R0, R0, 1.84467440737095516160e+19, RZ ;  /* 0x5f80000000009823 */ /* 0x000fe200000000ff */
[----:B------:R-:W-:Y:S01]  /*4280*/  @!P1 MOV R58, 0xffffffc0 ;  /* 0xffffffc0003a9802 */ /* 0x000fe20000000f00 */
[----:B------:R-:W-:-:S03]  /*4290*/  @!P2 FFMA R55, R55, 1.84467440737095516160e+19, RZ ;  /* 0x5f8000003737a823 */ /* 0x000fc600000000ff */
[----:B------:R-:W-:-:S07]  /*42a0*/  @!P2 IADD3 R58, PT, PT, R58, 0x40, RZ ;  /* 0x000000403a3aa810 */ /* 0x000fce0007ffe0ff */
.L_x_93:
[----:B------:R-:W-:Y:S01]  /*42b0*/  LEA R54, R2, 0xc0800000, 0x17 ;  /* 0xc080000002367811 */ /* 0x000fe200078eb8ff */
[----:B------:R-:W-:Y:S01]  /*42c0*/  VIADD R57, R57, 0xffffff81 ;  /* 0xffffff8139397836 */ /* 0x000fe20000000000 */
[----:B------:R-:W-:Y:S02]  /*42d0*/  BSSY.RECONVERGENT B1, `(.L_x_98) ;  /* 0x0000035000017945 */ /* 0x000fe40003800200 */
[----:B------:R-:W-:Y:S01]  /*42e0*/  IADD3 R59, PT, PT, -R54, R55, RZ ;  /* 0x00000037363b7210 */ /* 0x000fe20007ffe1ff */
[C---:B------:R-:W-:Y:S01]  /*42f0*/  IMAD R0, R57.reuse, -0x800000, R0 ;  /* 0xff80000039007824 */ /* 0x040fe200078e0200 */
[----:B------:R-:W-:Y:S02]  /*4300*/  IADD3 R57, PT, PT, R57, 0x7f, -R2 ;  /* 0x0000007f39397810 */ /* 0x000fe40007ffe802 */
[----:B------:R-:W0:Y:S01]  /*4310*/  MUFU.RCP R54, R59 ;  /* 0x0000003b00367308 */ /* 0x000e220000001000 */
[----:B------:R-:W-:Y:S01]  /*4320*/  FADD.FTZ R55, -R59, -RZ ;  /* 0x800000ff3b377221 */ /* 0x000fe20000010100 */
[----:B------:R-:W-:-:S03]  /*4330*/  IADD3 R57, PT, PT, R57, R58, RZ ;  /* 0x0000003a39397210 */ /* 0x000fc60007ffe0ff */
[----:B0-----:R-:W-:-:S04]  /*4340*/  FFMA R39, R54, R55, 1 ;  /* 0x3f80000036277423 */ /* 0x001fc80000000037 */
[----:B------:R-:W-:-:S04]  /*4350*/  FFMA R39, R54, R39, R54 ;  /* 0x0000002736277223 */ /* 0x000fc80000000036 */
[----:B------:R-:W-:-:S04]  /*4360*/  FFMA R54, R0, R39, RZ ;  /* 0x0000002700367223 */ /* 0x000fc800000000ff */
[----:B------:R-:W-:-:S04]  /*4370*/  FFMA R56, R55, R54, R0 ;  /* 0x0000003637387223 */ /* 0x000fc80000000000 */
[----:B------:R-:W-:-:S04]  /*4380*/  FFMA R56, R39, R56, R54 ;  /* 0x0000003827387223 */ /* 0x000fc80000000036 */
[----:B------:R-:W-:-:S04]  /*4390*/  FFMA R55, R55, R56, R0 ;  /* 0x0000003837377223 */ /* 0x000fc80000000000 */
[----:B------:R-:W-:-:S05]  /*43a0*/  FFMA R0, R39, R55, R56 ;  /* 0x0000003727007223 */ /* 0x000fca0000000038 */
[----:B------:R-:W-:-:S04]  /*43b0*/  SHF.R.U32.HI R2, RZ, 0x17, R0 ;  /* 0x00000017ff027819 */ /* 0x000fc80000011600 */
[----:B------:R-:W-:-:S04]  /*43c0*/  LOP3.LUT R2, R2, 0xff, RZ, 0xc0, !PT ;  /* 0x000000ff02027812 */ /* 0x000fc800078ec0ff */
[----:B------:R-:W-:-:S04]  /*43d0*/  IADD3 R2, PT, PT, R2, R57, RZ ;  /* 0x0000003902027210 */ /* 0x000fc80007ffe0ff */
[----:B------:R-:W-:-:S04]  /*43e0*/  IADD3 R54, PT, PT, R2, -0x1, RZ ;  /* 0xffffffff02367810 */ /* 0x000fc80007ffe0ff */
[----:B------:R-:W-:-:S13]  /*43f0*/  ISETP.GE.U32.AND P1, PT, R54, 0xfe, PT ;  /* 0x000000fe3600780c */ /* 0x000fda0003f26070 */
[----:B------:R-:W-:Y:S05]  /*4400*/  @!P1 BRA `(.L_x_99) ;  /* 0x0000000000809947 */ /* 0x000fea0003800000 */
[----:B------:R-:W-:-:S13]  /*4410*/  ISETP.GT.AND P1, PT, R2, 0xfe, PT ;  /* 0x000000fe0200780c */ /* 0x000fda0003f24270 */
[----:B------:R-:W-:Y:S05]  /*4420*/  @P1 BRA `(.L_x_100) ;  /* 0x00000000006c1947 */ /* 0x000fea0003800000 */
[----:B------:R-:W-:-:S13]  /*4430*/  ISETP.GE.AND P1, PT, R2, 0x1, PT ;  /* 0x000000010200780c */ /* 0x000fda0003f26270 */
[----:B------:R-:W-:Y:S05]  /*4440*/  @P1 BRA `(.L_x_101) ;  /* 0x0000000000741947 */ /* 0x000fea0003800000 */
[----:B------:R-:W-:Y:S02]  /*4450*/  ISETP.GE.AND P1, PT, R2, -0x18, PT ;  /* 0xffffffe80200780c */ /* 0x000fe40003f26270 */
[----:B------:R-:W-:-:S11]  /*4460*/  LOP3.LUT R0, R0, 0x80000000, RZ, 0xc0, !PT ;  /* 0x8000000000007812 */ /* 0x000fd600078ec0ff */
[----:B------:R-:W-:Y:S05]  /*4470*/  @!P1 BRA `(.L_x_101) ;  /* 0x0000000000689947 */ /* 0x000fea0003800000 */
[CCC-:B------:R-:W-:Y:S01]  /*4480*/  FFMA.RZ R54, R39.reuse, R55.reuse, R56.reuse ;  /* 0x0000003727367223 */ /* 0x1c0fe2000000c038 */
[CCC-:B------:R-:W-:Y:S01]  /*4490*/  FFMA.RP R57, R39.reuse, R55.reuse, R56.reuse ;  /* 0x0000003727397223 */ /* 0x1c0fe20000008038 */
[----:B------:R-:W-:Y:S01]  /*44a0*/  FFMA.RM R56, R39, R55, R56 ;  /* 0x0000003727387223 */ /* 0x000fe20000004038 */
[----:B------:R-:W-:Y:S02]  /*44b0*/  IADD3 R39, PT, PT, R2, 0x20, RZ ;  /* 0x0000002002277810 */ /* 0x000fe40007ffe0ff */
[----:B------:R-:W-:Y:S02]  /*44c0*/  LOP3.LUT R54, R54, 0x7fffff, RZ, 0xc0, !PT ;  /* 0x007fffff36367812 */ /* 0x000fe400078ec0ff */
[----:B------:R-:W-:Y:S02]  /*44d0*/  ISETP.NE.AND P3, PT, R2, RZ, PT ;  /* 0x000000ff0200720c */ /* 0x000fe40003f65270 */
[----:B------:R-:W-:Y:S02]  /*44e0*/  LOP3.LUT R54, R54, 0x800000, RZ, 0xfc, !PT ;  /* 0x0080000036367812 */ /* 0x000fe400078efcff */
[----:B------:R-:W-:-:S02]  /*44f0*/  ISETP.NE.AND P2, PT, R2, RZ, PT ;  /* 0x000000ff0200720c */ /* 0x000fc40003f45270 */
[----:B------:R-:W-:Y:S02]  /*4500*/  IADD3 R2, PT, PT, -R2, RZ, RZ ;  /* 0x000000ff02027210 */ /* 0x000fe40007ffe1ff */
[----:B------:R-:W-:Y:S02]  /*4510*/  SHF.L.U32 R39, R54, R39, RZ ;  /* 0x0000002736277219 */ /* 0x000fe400000006ff */
[----:B------:R-:W-:Y:S02]  /*4520*/  FSETP.NEU.FTZ.AND P1, PT, R57, R56, PT ;  /* 0x000000383900720b */ /* 0x000fe40003f3d000 */
[----:B------:R-:W-:Y:S02]  /*4530*/  SEL R55, R2, RZ, P3 ;  /* 0x000000ff02377207 */ /* 0x000fe40001800000 */
[----:B------:R-:W-:Y:S02]  /*4540*/  ISETP.NE.AND P2, PT, R39, RZ, P2 ;  /* 0x000000ff2700720c */ /* 0x000fe40001745270 */
[----:B------:R-:W-:-:S02]  /*4550*/  SHF.R.U32.HI R55, RZ, R55, R54 ;  /* 0x00000037ff377219 */ /* 0x000fc40000011636 */
[----:B------:R-:W-:Y:S02]  /*4560*/  PLOP3.LUT P1, PT, P1, P2, PT, 0xf8, 0x8f ;  /* 0x00000000008f781c */ /* 0x000fe40000f25f70 */
[----:B------:R-:W-:Y:S02]  /*4570*/  SHF.R.U32.HI R39, RZ, 0x1, R55 ;  /* 0x00000001ff277819 */ /* 0x000fe40000011637 */
[----:B------:R-:W-:-:S04]  /*4580*/  SEL R2, RZ, 0x1, !P1 ;  /* 0x00000001ff027807 */ /* 0x000fc80004800000 */
[----:B------:R-:W-:-:S04]  /*4590*/  LOP3.LUT R2, R2, 0x1, R39, 0xf8, !PT ;  /* 0x0000000102027812 */ /* 0x000fc800078ef827 */
[----:B------:R-:W-:-:S04]  /*45a0*/  LOP3.LUT R2, R2, R55, RZ, 0xc0, !PT ;  /* 0x0000003702027212 */ /* 0x000fc800078ec0ff */
[----:B------:R-:W-:-:S04]  /*45b0*/  IADD3 R39, PT, PT, R39, R2, RZ ;  /* 0x0000000227277210 */ /* 0x000fc80007ffe0ff */
[----:B------:R-:W-:Y:S01]  /*45c0*/  LOP3.LUT R0, R39, R0, RZ, 0xfc, !PT ;  /* 0x0000000027007212 */ /* 0x000fe200078efcff */
[----:B------:R-:W-:Y:S06]  /*45d0*/  BRA `(.L_x_101) ;  /* 0x0000000000107947 */ /* 0x000fec0003800000 */
.L_x_100:
[----:B------:R-:W-:-:S04]  /*45e0*/  LOP3.LUT R0, R0, 0x80000000, RZ, 0xc0, !PT ;  /* 0x8000000000007812 */ /* 0x000fc800078ec0ff */
[----:B------:R-:W-:Y:S01]  /*45f0*/  LOP3.LUT R0, R0, 0x7f800000, RZ, 0xfc, !PT ;  /* 0x7f80000000007812 */ /* 0x000fe200078efcff */
[----:B------:R-:W-:Y:S06]  /*4600*/  BRA `(.L_x_101) ;  /* 0x0000000000047947 */ /* 0x000fec0003800000 */
.L_x_99:
[----:B------:R-:W-:-:S07]  /*4610*/  LEA R0, R57, R0, 0x17 ;  /* 0x0000000039007211 */ /* 0x000fce00078eb8ff */
.L_x_101:
[----:B------:R-:W-:Y:S05]  /*4620*/  BSYNC.RECONVERGENT B1 ;  /* 0x0000000000017941 */ /* 0x000fea0003800200 */
.L_x_98:
[----:B------:R-:W-:Y:S05]  /*4630*/  BRA `(.L_x_102) ;  /* 0x0000000000207947 */ /* 0x000fea0003800000 */
.L_x_97:
[----:B------:R-:W-:-:S04]  /*4640*/  LOP3.LUT R0, R55, 0x80000000, R0, 0x48, !PT ;  /* 0x8000000037007812 */ /* 0x000fc800078e4800 */
[----:B------:R-:W-:Y:S01]  /*4650*/  LOP3.LUT R0, R0, 0x7f800000, RZ, 0xfc, !PT ;  /* 0x7f80000000007812 */ /* 0x000fe200078efcff */
[----:B------:R-:W-:Y:S06]  /*4660*/  BRA `(.L_x_102) ;  /* 0x0000000000147947 */ /* 0x000fec0003800000 */
.L_x_96:
[----:B------:R-:W-:Y:S01]  /*4670*/  LOP3.LUT R0, R55, 0x80000000, R0, 0x48, !PT ;  /* 0x8000000037007812 */ /* 0x000fe200078e4800 */
[----:B------:R-:W-:Y:S06]  /*4680*/  BRA `(.L_x_102) ;  /* 0x00000000000c7947 */ /* 0x000fec0003800000 */
.L_x_95:
[----:B------:R-:W0:Y:S01]  /*4690*/  MUFU.RSQ R0, -QNAN ;  /* 0xffc0000000007908 */ /* 0x000e220000001400 */
[----:B------:R-:W-:Y:S05]  /*46a0*/  BRA `(.L_x_102) ;  /* 0x0000000000047947 */ /* 0x000fea0003800000 */
.L_x_94:
[----:B------:R-:W-:-:S07]  /*46b0*/  FADD.FTZ R0, R0, R55 ;  /* 0x0000003700007221 */ /* 0x000fce0000010000 */
.L_x_102:
[----:B------:R-:W-:Y:S05]  /*46c0*/  BSYNC.RECONVERGENT B0 ;  /* 0x0000000000007941 */ /* 0x000fea0003800200 */
.L_x_92:
[----:B------:R-:W-:-:S04]  /*46d0*/  HFMA2 R39, -RZ, RZ, 0, 0 ;  /* 0x00000000ff277431 */ /* 0x000fc800000001ff */
[----:B0-----:R-:W-:Y:S05]  /*46e0*/  RET.REL.NODEC R38 `(_Z12renderKernelPhii6float3S0_S0_S0_fP8TriangleiP4BodyiP5LightifffffS0_fiPy) ;  /* 0xffffffb826447950 */ /* 0x001fea0003c3ffff */
.L_x_103:
[----:B------:R-:W-:-:S00]  /*46f0*/  BRA `(.L_x_103) ;  /* 0xfffffffc00fc7947 */ /* 0x000fc0000383ffff */
[----:B------:R-:W-:-:S00]  /*4700*/  NOP ;  /* 0x0000000000007918 */ /* 0x000fc00000000000 */
[----:B------:R-:W-:-:S00]  /*4710*/  NOP ;  /* 0x0000000000007918 */ /* 0x000fc00000000000 */
[----:B------:R-:W-:-:S00]  /*4720*/  NOP ;  /* 0x0000000000007918 */ /* 0x000fc00000000000 */
[----:B------:R-:W-:-:S00]  /*4730*/  NOP ;  /* 0x0000000000007918 */ /* 0x000fc00000000000 */
[----:B------:R-:W-:-:S00]  /*4740*/  NOP ;  /* 0x0000000000007918 */ /* 0x000fc00000000000 */
[----:B------:R-:W-:-:S00]  /*4750*/  NOP ;  /* 0x0000000000007918 */ /* 0x000fc00000000000 */
[----:B------:R-:W-:-:S00]  /*4760*/  NOP ;  /* 0x0000000000007918 */ /* 0x000fc00000000000 */
[----:B------:R-:W-:-:S00]  /*4770*/  NOP ;  /* 0x0000000000007918 */ /* 0x000fc00000000000 */
.L_x_106:


//--------------------- .nv.global.init           --------------------------
	.section	.nv.global.init,"aw",@progbits
	.align	4
.nv.global.init:
	.type		__cudart_i2opi_f,@object
	.size		__cudart_i2opi_f,(.L_0 - __cudart_i2opi_f)
__cudart_i2opi_f:
        /*0000*/ 	.byte	0x41, 0x90, 0x43, 0x3c, 0x99, 0x95, 0x62, 0xdb, 0xc0, 0xdd, 0x34, 0xf5, 0xd1, 0x57, 0x27, 0xfc
        /*0010*/ 	.byte	0x29, 0x15, 0x44, 0x4e, 0x6e, 0x83, 0xf9, 0xa2
.L_0:


//--------------------- .nv.shared.reserved.0     --------------------------
	.section	.nv.shared.reserved.0,"aw",@nobits
	.weak		__nv_reservedSMEM_offset_0_alias
	.size		__nv_reservedSMEM_offset_0_alias, 0, 64
	.other		__nv_reservedSMEM_offset_0_alias,@"STO_CUDA_RESERVED_SHARED STV_DEFAULT"
__nv_reservedSMEM_offset_0_alias:
	.zero		0
	.zero		64


//--------------------- .nv.constant0._Z12renderKernelPhii6float3S0_S0_S0_fP8TriangleiP4BodyiP5LightifffffS0_fiPy --------------------------
	.section	.nv.constant0._Z12renderKernelPhii6float3S0_S0_S0_fP8TriangleiP4BodyiP5LightifffffS0_fiPy,"a",@progbits
	.sectionflags	@""
	.align	4
.nv.constant0._Z12renderKernelPhii6float3S0_S0_S0_fP8TriangleiP4BodyiP5LightifffffS0_fiPy:
	.zero		1064


//--------------------- SYMBOLS --------------------------

	.type		.nv.reservedSmem.offset0,@object
	.size		.nv.reservedSmem.offset0,0x4
